//
// Generated by NVIDIA NVVM Compiler
//
// Compiler Build ID: CL-36424714
// Cuda compilation tools, release 13.0, V13.0.88
// Based on NVVM 20.0.0
//

.version 9.0
.target sm_100
.address_size 64

	// .globl	_Z17GPU_fill_rand_intPfiff
.global .align 4 .b8 precalc_xorwow_matrix[102400];
.global .align 4 .b8 precalc_xorwow_offset_matrix[102400];
.global .align 4 .b8 mrg32k3aM1[2304];
.global .align 4 .b8 mrg32k3aM2[2304];
.global .align 4 .b8 mrg32k3aM1SubSeq[2016];
.global .align 4 .b8 mrg32k3aM2SubSeq[2016];
.global .align 4 .b8 mrg32k3aM1Seq[2304];
.global .align 4 .b8 mrg32k3aM2Seq[2304];
.const .align 8 .b8 __cr_lgamma_table[72];
.extern .shared .align 16 .b8 shared_mem[];

.visible .entry _Z17GPU_fill_rand_intPfiff(
	.param .u64 .ptr .align 1 _Z17GPU_fill_rand_intPfiff_param_0,
	.param .u32 _Z17GPU_fill_rand_intPfiff_param_1,
	.param .f32 _Z17GPU_fill_rand_intPfiff_param_2,
	.param .f32 _Z17GPU_fill_rand_intPfiff_param_3
)
{
	.local .align 8 .b8 	__local_depot0[48];
	.reg .b64 	%SP;
	.reg .b64 	%SPL;
	.reg .pred 	%p<64>;
	.reg .b32 	%r<1194>;
	.reg .b32 	%f<8>;
	.reg .b64 	%rd<27>;

	mov.u64 	%SPL, __local_depot0;
	ld.param.u64 	%rd10, [_Z17GPU_fill_rand_intPfiff_param_0];
	ld.param.u32 	%r538, [_Z17GPU_fill_rand_intPfiff_param_1];
	ld.param.f32 	%f1, [_Z17GPU_fill_rand_intPfiff_param_2];
	ld.param.f32 	%f2, [_Z17GPU_fill_rand_intPfiff_param_3];
	mov.u32 	%r539, %tid.x;
	mov.u32 	%r540, %ctaid.x;
	mov.u32 	%r541, %ntid.x;
	mad.lo.s32 	%r1, %r540, %r541, %r539;
	setp.ge.s32 	%p1, %r1, %r538;
	@%p1 bra 	$L__BB0_117;
	add.u64 	%rd1, %SPL, 0;
	cvt.s64.s32 	%rd2, %r1;
	mov.b32 	%r930, 1130679339;
	mov.b32 	%r544, 369089326;
	st.local.v2.u32 	[%rd1], {%r544, %r930};
	mov.b32 	%r545, -123459836;
	mov.b32 	%r546, 697477875;
	st.local.v2.u32 	[%rd1+8], {%r546, %r545};
	mov.b32 	%r926, 1013005871;
	mov.b32 	%r547, -589760388;
	st.local.v2.u32 	[%rd1+16], {%r547, %r926};
	setp.eq.s32 	%p2, %r1, 0;
	@%p2 bra 	$L__BB0_116;
	mov.b32 	%r913, 0;
	mov.b32 	%r930, 1130679339;
	mov.b32 	%r926, 1013005871;
	mov.u64 	%rd13, precalc_xorwow_matrix;
	mov.u64 	%rd26, %rd2;
$L__BB0_3:
	mov.u64 	%rd3, %rd26;
	and.b64  	%rd4, %rd3, 3;
	setp.eq.s64 	%p3, %rd4, 0;
	@%p3 bra 	$L__BB0_115;
	mul.wide.u32 	%rd12, %r913, 3200;
	add.s64 	%rd5, %rd13, %rd12;
	mov.b32 	%r926, 0;
	mov.u32 	%r927, %r926;
	mov.u32 	%r928, %r926;
	mov.u32 	%r929, %r926;
	mov.u32 	%r930, %r926;
	mov.u32 	%r919, %r926;
$L__BB0_5:
	mul.wide.u32 	%rd14, %r919, 4;
	add.s64 	%rd15, %rd1, %rd14;
	ld.local.u32 	%r11, [%rd15+4];
	shl.b32 	%r12, %r919, 5;
	mov.b32 	%r925, 0;
$L__BB0_6:
	.pragma "nounroll";
	shr.u32 	%r553, %r11, %r925;
	and.b32  	%r554, %r553, 1;
	setp.eq.b32 	%p4, %r554, 1;
	not.pred 	%p5, %p4;
	add.s32 	%r555, %r12, %r925;
	mul.lo.s32 	%r556, %r555, 5;
	mul.wide.u32 	%rd16, %r556, 4;
	add.s64 	%rd6, %rd5, %rd16;
	@%p5 bra 	$L__BB0_8;
	ld.global.u32 	%r557, [%rd6];
	xor.b32  	%r930, %r930, %r557;
	ld.global.u32 	%r558, [%rd6+4];
	xor.b32  	%r929, %r929, %r558;
	ld.global.u32 	%r559, [%rd6+8];
	xor.b32  	%r928, %r928, %r559;
	ld.global.u32 	%r560, [%rd6+12];
	xor.b32  	%r927, %r927, %r560;
	ld.global.u32 	%r561, [%rd6+16];
	xor.b32  	%r926, %r926, %r561;
$L__BB0_8:
	and.b32  	%r563, %r553, 2;
	setp.eq.s32 	%p6, %r563, 0;
	@%p6 bra 	$L__BB0_10;
	ld.global.u32 	%r564, [%rd6+20];
	xor.b32  	%r930, %r930, %r564;
	ld.global.u32 	%r565, [%rd6+24];
	xor.b32  	%r929, %r929, %r565;
	ld.global.u32 	%r566, [%rd6+28];
	xor.b32  	%r928, %r928, %r566;
	ld.global.u32 	%r567, [%rd6+32];
	xor.b32  	%r927, %r927, %r567;
	ld.global.u32 	%r568, [%rd6+36];
	xor.b32  	%r926, %r926, %r568;
$L__BB0_10:
	and.b32  	%r570, %r553, 4;
	setp.eq.s32 	%p7, %r570, 0;
	@%p7 bra 	$L__BB0_12;
	ld.global.u32 	%r571, [%rd6+40];
	xor.b32  	%r930, %r930, %r571;
	ld.global.u32 	%r572, [%rd6+44];
	xor.b32  	%r929, %r929, %r572;
	ld.global.u32 	%r573, [%rd6+48];
	xor.b32  	%r928, %r928, %r573;
	ld.global.u32 	%r574, [%rd6+52];
	xor.b32  	%r927, %r927, %r574;
	ld.global.u32 	%r575, [%rd6+56];
	xor.b32  	%r926, %r926, %r575;
$L__BB0_12:
	and.b32  	%r577, %r553, 8;
	setp.eq.s32 	%p8, %r577, 0;
	@%p8 bra 	$L__BB0_14;
	ld.global.u32 	%r578, [%rd6+60];
	xor.b32  	%r930, %r930, %r578;
	ld.global.u32 	%r579, [%rd6+64];
	xor.b32  	%r929, %r929, %r579;
	ld.global.u32 	%r580, [%rd6+68];
	xor.b32  	%r928, %r928, %r580;
	ld.global.u32 	%r581, [%rd6+72];
	xor.b32  	%r927, %r927, %r581;
	ld.global.u32 	%r582, [%rd6+76];
	xor.b32  	%r926, %r926, %r582;
$L__BB0_14:
	and.b32  	%r584, %r553, 16;
	setp.eq.s32 	%p9, %r584, 0;
	@%p9 bra 	$L__BB0_16;
	ld.global.u32 	%r585, [%rd6+80];
	xor.b32  	%r930, %r930, %r585;
	ld.global.u32 	%r586, [%rd6+84];
	xor.b32  	%r929, %r929, %r586;
	ld.global.u32 	%r587, [%rd6+88];
	xor.b32  	%r928, %r928, %r587;
	ld.global.u32 	%r588, [%rd6+92];
	xor.b32  	%r927, %r927, %r588;
	ld.global.u32 	%r589, [%rd6+96];
	xor.b32  	%r926, %r926, %r589;
$L__BB0_16:
	and.b32  	%r591, %r553, 32;
	setp.eq.s32 	%p10, %r591, 0;
	@%p10 bra 	$L__BB0_18;
	ld.global.u32 	%r592, [%rd6+100];
	xor.b32  	%r930, %r930, %r592;
	ld.global.u32 	%r593, [%rd6+104];
	xor.b32  	%r929, %r929, %r593;
	ld.global.u32 	%r594, [%rd6+108];
	xor.b32  	%r928, %r928, %r594;
	ld.global.u32 	%r595, [%rd6+112];
	xor.b32  	%r927, %r927, %r595;
	ld.global.u32 	%r596, [%rd6+116];
	xor.b32  	%r926, %r926, %r596;
$L__BB0_18:
	and.b32  	%r598, %r553, 64;
	setp.eq.s32 	%p11, %r598, 0;
	@%p11 bra 	$L__BB0_20;
	ld.global.u32 	%r599, [%rd6+120];
	xor.b32  	%r930, %r930, %r599;
	ld.global.u32 	%r600, [%rd6+124];
	xor.b32  	%r929, %r929, %r600;
	ld.global.u32 	%r601, [%rd6+128];
	xor.b32  	%r928, %r928, %r601;
	ld.global.u32 	%r602, [%rd6+132];
	xor.b32  	%r927, %r927, %r602;
	ld.global.u32 	%r603, [%rd6+136];
	xor.b32  	%r926, %r926, %r603;
$L__BB0_20:
	and.b32  	%r605, %r553, 128;
	setp.eq.s32 	%p12, %r605, 0;
	@%p12 bra 	$L__BB0_22;
	ld.global.u32 	%r606, [%rd6+140];
	xor.b32  	%r930, %r930, %r606;
	ld.global.u32 	%r607, [%rd6+144];
	xor.b32  	%r929, %r929, %r607;
	ld.global.u32 	%r608, [%rd6+148];
	xor.b32  	%r928, %r928, %r608;
	ld.global.u32 	%r609, [%rd6+152];
	xor.b32  	%r927, %r927, %r609;
	ld.global.u32 	%r610, [%rd6+156];
	xor.b32  	%r926, %r926, %r610;
$L__BB0_22:
	and.b32  	%r612, %r553, 256;
	setp.eq.s32 	%p13, %r612, 0;
	@%p13 bra 	$L__BB0_24;
	ld.global.u32 	%r613, [%rd6+160];
	xor.b32  	%r930, %r930, %r613;
	ld.global.u32 	%r614, [%rd6+164];
	xor.b32  	%r929, %r929, %r614;
	ld.global.u32 	%r615, [%rd6+168];
	xor.b32  	%r928, %r928, %r615;
	ld.global.u32 	%r616, [%rd6+172];
	xor.b32  	%r927, %r927, %r616;
	ld.global.u32 	%r617, [%rd6+176];
	xor.b32  	%r926, %r926, %r617;
$L__BB0_24:
	and.b32  	%r619, %r553, 512;
	setp.eq.s32 	%p14, %r619, 0;
	@%p14 bra 	$L__BB0_26;
	ld.global.u32 	%r620, [%rd6+180];
	xor.b32  	%r930, %r930, %r620;
	ld.global.u32 	%r621, [%rd6+184];
	xor.b32  	%r929, %r929, %r621;
	ld.global.u32 	%r622, [%rd6+188];
	xor.b32  	%r928, %r928, %r622;
	ld.global.u32 	%r623, [%rd6+192];
	xor.b32  	%r927, %r927, %r623;
	ld.global.u32 	%r624, [%rd6+196];
	xor.b32  	%r926, %r926, %r624;
$L__BB0_26:
	and.b32  	%r626, %r553, 1024;
	setp.eq.s32 	%p15, %r626, 0;
	@%p15 bra 	$L__BB0_28;
	ld.global.u32 	%r627, [%rd6+200];
	xor.b32  	%r930, %r930, %r627;
	ld.global.u32 	%r628, [%rd6+204];
	xor.b32  	%r929, %r929, %r628;
	ld.global.u32 	%r629, [%rd6+208];
	xor.b32  	%r928, %r928, %r629;
	ld.global.u32 	%r630, [%rd6+212];
	xor.b32  	%r927, %r927, %r630;
	ld.global.u32 	%r631, [%rd6+216];
	xor.b32  	%r926, %r926, %r631;
$L__BB0_28:
	and.b32  	%r633, %r553, 2048;
	setp.eq.s32 	%p16, %r633, 0;
	@%p16 bra 	$L__BB0_30;
	ld.global.u32 	%r634, [%rd6+220];
	xor.b32  	%r930, %r930, %r634;
	ld.global.u32 	%r635, [%rd6+224];
	xor.b32  	%r929, %r929, %r635;
	ld.global.u32 	%r636, [%rd6+228];
	xor.b32  	%r928, %r928, %r636;
	ld.global.u32 	%r637, [%rd6+232];
	xor.b32  	%r927, %r927, %r637;
	ld.global.u32 	%r638, [%rd6+236];
	xor.b32  	%r926, %r926, %r638;
$L__BB0_30:
	and.b32  	%r640, %r553, 4096;
	setp.eq.s32 	%p17, %r640, 0;
	@%p17 bra 	$L__BB0_32;
	ld.global.u32 	%r641, [%rd6+240];
	xor.b32  	%r930, %r930, %r641;
	ld.global.u32 	%r642, [%rd6+244];
	xor.b32  	%r929, %r929, %r642;
	ld.global.u32 	%r643, [%rd6+248];
	xor.b32  	%r928, %r928, %r643;
	ld.global.u32 	%r644, [%rd6+252];
	xor.b32  	%r927, %r927, %r644;
	ld.global.u32 	%r645, [%rd6+256];
	xor.b32  	%r926, %r926, %r645;
$L__BB0_32:
	and.b32  	%r647, %r553, 8192;
	setp.eq.s32 	%p18, %r647, 0;
	@%p18 bra 	$L__BB0_34;
	ld.global.u32 	%r648, [%rd6+260];
	xor.b32  	%r930, %r930, %r648;
	ld.global.u32 	%r649, [%rd6+264];
	xor.b32  	%r929, %r929, %r649;
	ld.global.u32 	%r650, [%rd6+268];
	xor.b32  	%r928, %r928, %r650;
	ld.global.u32 	%r651, [%rd6+272];
	xor.b32  	%r927, %r927, %r651;
	ld.global.u32 	%r652, [%rd6+276];
	xor.b32  	%r926, %r926, %r652;
$L__BB0_34:
	and.b32  	%r654, %r553, 16384;
	setp.eq.s32 	%p19, %r654, 0;
	@%p19 bra 	$L__BB0_36;
	ld.global.u32 	%r655, [%rd6+280];
	xor.b32  	%r930, %r930, %r655;
	ld.global.u32 	%r656, [%rd6+284];
	xor.b32  	%r929, %r929, %r656;
	ld.global.u32 	%r657, [%rd6+288];
	xor.b32  	%r928, %r928, %r657;
	ld.global.u32 	%r658, [%rd6+292];
	xor.b32  	%r927, %r927, %r658;
	ld.global.u32 	%r659, [%rd6+296];
	xor.b32  	%r926, %r926, %r659;
$L__BB0_36:
	and.b32  	%r661, %r553, 32768;
	setp.eq.s32 	%p20, %r661, 0;
	@%p20 bra 	$L__BB0_38;
	ld.global.u32 	%r662, [%rd6+300];
	xor.b32  	%r930, %r930, %r662;
	ld.global.u32 	%r663, [%rd6+304];
	xor.b32  	%r929, %r929, %r663;
	ld.global.u32 	%r664, [%rd6+308];
	xor.b32  	%r928, %r928, %r664;
	ld.global.u32 	%r665, [%rd6+312];
	xor.b32  	%r927, %r927, %r665;
	ld.global.u32 	%r666, [%rd6+316];
	xor.b32  	%r926, %r926, %r666;
$L__BB0_38:
	add.s32 	%r925, %r925, 16;
	setp.ne.s32 	%p21, %r925, 32;
	@%p21 bra 	$L__BB0_6;
	mad.lo.s32 	%r667, %r919, -31, %r12;
	add.s32 	%r919, %r667, 1;
	setp.ne.s32 	%p22, %r919, 5;
	@%p22 bra 	$L__BB0_5;
	st.local.u32 	[%rd1+4], %r930;
	st.local.v2.u32 	[%rd1+8], {%r929, %r928};
	st.local.v2.u32 	[%rd1+16], {%r927, %r926};
	setp.eq.s64 	%p23, %rd4, 1;
	@%p23 bra 	$L__BB0_115;
	mov.b32 	%r926, 0;
	mov.u32 	%r1019, %r926;
	mov.u32 	%r1020, %r926;
	mov.u32 	%r1021, %r926;
	mov.u32 	%r930, %r926;
	mov.u32 	%r1011, %r926;
$L__BB0_42:
	mul.wide.u32 	%rd17, %r1011, 4;
	add.s64 	%rd18, %rd1, %rd17;
	ld.local.u32 	%r187, [%rd18+4];
	shl.b32 	%r188, %r1011, 5;
	mov.b32 	%r1017, 0;
$L__BB0_43:
	.pragma "nounroll";
	shr.u32 	%r670, %r187, %r1017;
	and.b32  	%r671, %r670, 1;
	setp.eq.b32 	%p24, %r671, 1;
	not.pred 	%p25, %p24;
	add.s32 	%r672, %r188, %r1017;
	mul.lo.s32 	%r673, %r672, 5;
	mul.wide.u32 	%rd19, %r673, 4;
	add.s64 	%rd7, %rd5, %rd19;
	@%p25 bra 	$L__BB0_45;
	ld.global.u32 	%r674, [%rd7];
	xor.b32  	%r930, %r930, %r674;
	ld.global.u32 	%r675, [%rd7+4];
	xor.b32  	%r1021, %r1021, %r675;
	ld.global.u32 	%r676, [%rd7+8];
	xor.b32  	%r1020, %r1020, %r676;
	ld.global.u32 	%r677, [%rd7+12];
	xor.b32  	%r1019, %r1019, %r677;
	ld.global.u32 	%r678, [%rd7+16];
	xor.b32  	%r926, %r926, %r678;
$L__BB0_45:
	and.b32  	%r680, %r670, 2;
	setp.eq.s32 	%p26, %r680, 0;
	@%p26 bra 	$L__BB0_47;
	ld.global.u32 	%r681, [%rd7+20];
	xor.b32  	%r930, %r930, %r681;
	ld.global.u32 	%r682, [%rd7+24];
	xor.b32  	%r1021, %r1021, %r682;
	ld.global.u32 	%r683, [%rd7+28];
	xor.b32  	%r1020, %r1020, %r683;
	ld.global.u32 	%r684, [%rd7+32];
	xor.b32  	%r1019, %r1019, %r684;
	ld.global.u32 	%r685, [%rd7+36];
	xor.b32  	%r926, %r926, %r685;
$L__BB0_47:
	and.b32  	%r687, %r670, 4;
	setp.eq.s32 	%p27, %r687, 0;
	@%p27 bra 	$L__BB0_49;
	ld.global.u32 	%r688, [%rd7+40];
	xor.b32  	%r930, %r930, %r688;
	ld.global.u32 	%r689, [%rd7+44];
	xor.b32  	%r1021, %r1021, %r689;
	ld.global.u32 	%r690, [%rd7+48];
	xor.b32  	%r1020, %r1020, %r690;
	ld.global.u32 	%r691, [%rd7+52];
	xor.b32  	%r1019, %r1019, %r691;
	ld.global.u32 	%r692, [%rd7+56];
	xor.b32  	%r926, %r926, %r692;
$L__BB0_49:
	and.b32  	%r694, %r670, 8;
	setp.eq.s32 	%p28, %r694, 0;
	@%p28 bra 	$L__BB0_51;
	ld.global.u32 	%r695, [%rd7+60];
	xor.b32  	%r930, %r930, %r695;
	ld.global.u32 	%r696, [%rd7+64];
	xor.b32  	%r1021, %r1021, %r696;
	ld.global.u32 	%r697, [%rd7+68];
	xor.b32  	%r1020, %r1020, %r697;
	ld.global.u32 	%r698, [%rd7+72];
	xor.b32  	%r1019, %r1019, %r698;
	ld.global.u32 	%r699, [%rd7+76];
	xor.b32  	%r926, %r926, %r699;
$L__BB0_51:
	and.b32  	%r701, %r670, 16;
	setp.eq.s32 	%p29, %r701, 0;
	@%p29 bra 	$L__BB0_53;
	ld.global.u32 	%r702, [%rd7+80];
	xor.b32  	%r930, %r930, %r702;
	ld.global.u32 	%r703, [%rd7+84];
	xor.b32  	%r1021, %r1021, %r703;
	ld.global.u32 	%r704, [%rd7+88];
	xor.b32  	%r1020, %r1020, %r704;
	ld.global.u32 	%r705, [%rd7+92];
	xor.b32  	%r1019, %r1019, %r705;
	ld.global.u32 	%r706, [%rd7+96];
	xor.b32  	%r926, %r926, %r706;
$L__BB0_53:
	and.b32  	%r708, %r670, 32;
	setp.eq.s32 	%p30, %r708, 0;
	@%p30 bra 	$L__BB0_55;
	ld.global.u32 	%r709, [%rd7+100];
	xor.b32  	%r930, %r930, %r709;
	ld.global.u32 	%r710, [%rd7+104];
	xor.b32  	%r1021, %r1021, %r710;
	ld.global.u32 	%r711, [%rd7+108];
	xor.b32  	%r1020, %r1020, %r711;
	ld.global.u32 	%r712, [%rd7+112];
	xor.b32  	%r1019, %r1019, %r712;
	ld.global.u32 	%r713, [%rd7+116];
	xor.b32  	%r926, %r926, %r713;
$L__BB0_55:
	and.b32  	%r715, %r670, 64;
	setp.eq.s32 	%p31, %r715, 0;
	@%p31 bra 	$L__BB0_57;
	ld.global.u32 	%r716, [%rd7+120];
	xor.b32  	%r930, %r930, %r716;
	ld.global.u32 	%r717, [%rd7+124];
	xor.b32  	%r1021, %r1021, %r717;
	ld.global.u32 	%r718, [%rd7+128];
	xor.b32  	%r1020, %r1020, %r718;
	ld.global.u32 	%r719, [%rd7+132];
	xor.b32  	%r1019, %r1019, %r719;
	ld.global.u32 	%r720, [%rd7+136];
	xor.b32  	%r926, %r926, %r720;
$L__BB0_57:
	and.b32  	%r722, %r670, 128;
	setp.eq.s32 	%p32, %r722, 0;
	@%p32 bra 	$L__BB0_59;
	ld.global.u32 	%r723, [%rd7+140];
	xor.b32  	%r930, %r930, %r723;
	ld.global.u32 	%r724, [%rd7+144];
	xor.b32  	%r1021, %r1021, %r724;
	ld.global.u32 	%r725, [%rd7+148];
	xor.b32  	%r1020, %r1020, %r725;
	ld.global.u32 	%r726, [%rd7+152];
	xor.b32  	%r1019, %r1019, %r726;
	ld.global.u32 	%r727, [%rd7+156];
	xor.b32  	%r926, %r926, %r727;
$L__BB0_59:
	and.b32  	%r729, %r670, 256;
	setp.eq.s32 	%p33, %r729, 0;
	@%p33 bra 	$L__BB0_61;
	ld.global.u32 	%r730, [%rd7+160];
	xor.b32  	%r930, %r930, %r730;
	ld.global.u32 	%r731, [%rd7+164];
	xor.b32  	%r1021, %r1021, %r731;
	ld.global.u32 	%r732, [%rd7+168];
	xor.b32  	%r1020, %r1020, %r732;
	ld.global.u32 	%r733, [%rd7+172];
	xor.b32  	%r1019, %r1019, %r733;
	ld.global.u32 	%r734, [%rd7+176];
	xor.b32  	%r926, %r926, %r734;
$L__BB0_61:
	and.b32  	%r736, %r670, 512;
	setp.eq.s32 	%p34, %r736, 0;
	@%p34 bra 	$L__BB0_63;
	ld.global.u32 	%r737, [%rd7+180];
	xor.b32  	%r930, %r930, %r737;
	ld.global.u32 	%r738, [%rd7+184];
	xor.b32  	%r1021, %r1021, %r738;
	ld.global.u32 	%r739, [%rd7+188];
	xor.b32  	%r1020, %r1020, %r739;
	ld.global.u32 	%r740, [%rd7+192];
	xor.b32  	%r1019, %r1019, %r740;
	ld.global.u32 	%r741, [%rd7+196];
	xor.b32  	%r926, %r926, %r741;
$L__BB0_63:
	and.b32  	%r743, %r670, 1024;
	setp.eq.s32 	%p35, %r743, 0;
	@%p35 bra 	$L__BB0_65;
	ld.global.u32 	%r744, [%rd7+200];
	xor.b32  	%r930, %r930, %r744;
	ld.global.u32 	%r745, [%rd7+204];
	xor.b32  	%r1021, %r1021, %r745;
	ld.global.u32 	%r746, [%rd7+208];
	xor.b32  	%r1020, %r1020, %r746;
	ld.global.u32 	%r747, [%rd7+212];
	xor.b32  	%r1019, %r1019, %r747;
	ld.global.u32 	%r748, [%rd7+216];
	xor.b32  	%r926, %r926, %r748;
$L__BB0_65:
	and.b32  	%r750, %r670, 2048;
	setp.eq.s32 	%p36, %r750, 0;
	@%p36 bra 	$L__BB0_67;
	ld.global.u32 	%r751, [%rd7+220];
	xor.b32  	%r930, %r930, %r751;
	ld.global.u32 	%r752, [%rd7+224];
	xor.b32  	%r1021, %r1021, %r752;
	ld.global.u32 	%r753, [%rd7+228];
	xor.b32  	%r1020, %r1020, %r753;
	ld.global.u32 	%r754, [%rd7+232];
	xor.b32  	%r1019, %r1019, %r754;
	ld.global.u32 	%r755, [%rd7+236];
	xor.b32  	%r926, %r926, %r755;
$L__BB0_67:
	and.b32  	%r757, %r670, 4096;
	setp.eq.s32 	%p37, %r757, 0;
	@%p37 bra 	$L__BB0_69;
	ld.global.u32 	%r758, [%rd7+240];
	xor.b32  	%r930, %r930, %r758;
	ld.global.u32 	%r759, [%rd7+244];
	xor.b32  	%r1021, %r1021, %r759;
	ld.global.u32 	%r760, [%rd7+248];
	xor.b32  	%r1020, %r1020, %r760;
	ld.global.u32 	%r761, [%rd7+252];
	xor.b32  	%r1019, %r1019, %r761;
	ld.global.u32 	%r762, [%rd7+256];
	xor.b32  	%r926, %r926, %r762;
$L__BB0_69:
	and.b32  	%r764, %r670, 8192;
	setp.eq.s32 	%p38, %r764, 0;
	@%p38 bra 	$L__BB0_71;
	ld.global.u32 	%r765, [%rd7+260];
	xor.b32  	%r930, %r930, %r765;
	ld.global.u32 	%r766, [%rd7+264];
	xor.b32  	%r1021, %r1021, %r766;
	ld.global.u32 	%r767, [%rd7+268];
	xor.b32  	%r1020, %r1020, %r767;
	ld.global.u32 	%r768, [%rd7+272];
	xor.b32  	%r1019, %r1019, %r768;
	ld.global.u32 	%r769, [%rd7+276];
	xor.b32  	%r926, %r926, %r769;
$L__BB0_71:
	and.b32  	%r771, %r670, 16384;
	setp.eq.s32 	%p39, %r771, 0;
	@%p39 bra 	$L__BB0_73;
	ld.global.u32 	%r772, [%rd7+280];
	xor.b32  	%r930, %r930, %r772;
	ld.global.u32 	%r773, [%rd7+284];
	xor.b32  	%r1021, %r1021, %r773;
	ld.global.u32 	%r774, [%rd7+288];
	xor.b32  	%r1020, %r1020, %r774;
	ld.global.u32 	%r775, [%rd7+292];
	xor.b32  	%r1019, %r1019, %r775;
	ld.global.u32 	%r776, [%rd7+296];
	xor.b32  	%r926, %r926, %r776;
$L__BB0_73:
	and.b32  	%r778, %r670, 32768;
	setp.eq.s32 	%p40, %r778, 0;
	@%p40 bra 	$L__BB0_75;
	ld.global.u32 	%r779, [%rd7+300];
	xor.b32  	%r930, %r930, %r779;
	ld.global.u32 	%r780, [%rd7+304];
	xor.b32  	%r1021, %r1021, %r780;
	ld.global.u32 	%r781, [%rd7+308];
	xor.b32  	%r1020, %r1020, %r781;
	ld.global.u32 	%r782, [%rd7+312];
	xor.b32  	%r1019, %r1019, %r782;
	ld.global.u32 	%r783, [%rd7+316];
	xor.b32  	%r926, %r926, %r783;
$L__BB0_75:
	add.s32 	%r1017, %r1017, 16;
	setp.ne.s32 	%p41, %r1017, 32;
	@%p41 bra 	$L__BB0_43;
	mad.lo.s32 	%r784, %r1011, -31, %r188;
	add.s32 	%r1011, %r784, 1;
	setp.ne.s32 	%p42, %r1011, 5;
	@%p42 bra 	$L__BB0_42;
	st.local.u32 	[%rd1+4], %r930;
	st.local.v2.u32 	[%rd1+8], {%r1021, %r1020};
	st.local.v2.u32 	[%rd1+16], {%r1019, %r926};
	setp.ne.s64 	%p43, %rd4, 3;
	@%p43 bra 	$L__BB0_115;
	mov.b32 	%r926, 0;
	mov.u32 	%r1111, %r926;
	mov.u32 	%r1112, %r926;
	mov.u32 	%r1113, %r926;
	mov.u32 	%r930, %r926;
	mov.u32 	%r1103, %r926;
$L__BB0_79:
	mul.wide.u32 	%rd20, %r1103, 4;
	add.s64 	%rd21, %rd1, %rd20;
	ld.local.u32 	%r363, [%rd21+4];
	shl.b32 	%r364, %r1103, 5;
	mov.b32 	%r1109, 0;
$L__BB0_80:
	.pragma "nounroll";
	shr.u32 	%r787, %r363, %r1109;
	and.b32  	%r788, %r787, 1;
	setp.eq.b32 	%p44, %r788, 1;
	not.pred 	%p45, %p44;
	add.s32 	%r789, %r364, %r1109;
	mul.lo.s32 	%r790, %r789, 5;
	mul.wide.u32 	%rd22, %r790, 4;
	add.s64 	%rd8, %rd5, %rd22;
	@%p45 bra 	$L__BB0_82;
	ld.global.u32 	%r791, [%rd8];
	xor.b32  	%r930, %r930, %r791;
	ld.global.u32 	%r792, [%rd8+4];
	xor.b32  	%r1113, %r1113, %r792;
	ld.global.u32 	%r793, [%rd8+8];
	xor.b32  	%r1112, %r1112, %r793;
	ld.global.u32 	%r794, [%rd8+12];
	xor.b32  	%r1111, %r1111, %r794;
	ld.global.u32 	%r795, [%rd8+16];
	xor.b32  	%r926, %r926, %r795;
$L__BB0_82:
	and.b32  	%r797, %r787, 2;
	setp.eq.s32 	%p46, %r797, 0;
	@%p46 bra 	$L__BB0_84;
	ld.global.u32 	%r798, [%rd8+20];
	xor.b32  	%r930, %r930, %r798;
	ld.global.u32 	%r799, [%rd8+24];
	xor.b32  	%r1113, %r1113, %r799;
	ld.global.u32 	%r800, [%rd8+28];
	xor.b32  	%r1112, %r1112, %r800;
	ld.global.u32 	%r801, [%rd8+32];
	xor.b32  	%r1111, %r1111, %r801;
	ld.global.u32 	%r802, [%rd8+36];
	xor.b32  	%r926, %r926, %r802;
$L__BB0_84:
	and.b32  	%r804, %r787, 4;
	setp.eq.s32 	%p47, %r804, 0;
	@%p47 bra 	$L__BB0_86;
	ld.global.u32 	%r805, [%rd8+40];
	xor.b32  	%r930, %r930, %r805;
	ld.global.u32 	%r806, [%rd8+44];
	xor.b32  	%r1113, %r1113, %r806;
	ld.global.u32 	%r807, [%rd8+48];
	xor.b32  	%r1112, %r1112, %r807;
	ld.global.u32 	%r808, [%rd8+52];
	xor.b32  	%r1111, %r1111, %r808;
	ld.global.u32 	%r809, [%rd8+56];
	xor.b32  	%r926, %r926, %r809;
$L__BB0_86:
	and.b32  	%r811, %r787, 8;
	setp.eq.s32 	%p48, %r811, 0;
	@%p48 bra 	$L__BB0_88;
	ld.global.u32 	%r812, [%rd8+60];
	xor.b32  	%r930, %r930, %r812;
	ld.global.u32 	%r813, [%rd8+64];
	xor.b32  	%r1113, %r1113, %r813;
	ld.global.u32 	%r814, [%rd8+68];
	xor.b32  	%r1112, %r1112, %r814;
	ld.global.u32 	%r815, [%rd8+72];
	xor.b32  	%r1111, %r1111, %r815;
	ld.global.u32 	%r816, [%rd8+76];
	xor.b32  	%r926, %r926, %r816;
$L__BB0_88:
	and.b32  	%r818, %r787, 16;
	setp.eq.s32 	%p49, %r818, 0;
	@%p49 bra 	$L__BB0_90;
	ld.global.u32 	%r819, [%rd8+80];
	xor.b32  	%r930, %r930, %r819;
	ld.global.u32 	%r820, [%rd8+84];
	xor.b32  	%r1113, %r1113, %r820;
	ld.global.u32 	%r821, [%rd8+88];
	xor.b32  	%r1112, %r1112, %r821;
	ld.global.u32 	%r822, [%rd8+92];
	xor.b32  	%r1111, %r1111, %r822;
	ld.global.u32 	%r823, [%rd8+96];
	xor.b32  	%r926, %r926, %r823;
$L__BB0_90:
	and.b32  	%r825, %r787, 32;
	setp.eq.s32 	%p50, %r825, 0;
	@%p50 bra 	$L__BB0_92;
	ld.global.u32 	%r826, [%rd8+100];
	xor.b32  	%r930, %r930, %r826;
	ld.global.u32 	%r827, [%rd8+104];
	xor.b32  	%r1113, %r1113, %r827;
	ld.global.u32 	%r828, [%rd8+108];
	xor.b32  	%r1112, %r1112, %r828;
	ld.global.u32 	%r829, [%rd8+112];
	xor.b32  	%r1111, %r1111, %r829;
	ld.global.u32 	%r830, [%rd8+116];
	xor.b32  	%r926, %r926, %r830;
$L__BB0_92:
	and.b32  	%r832, %r787, 64;
	setp.eq.s32 	%p51, %r832, 0;
	@%p51 bra 	$L__BB0_94;
	ld.global.u32 	%r833, [%rd8+120];
	xor.b32  	%r930, %r930, %r833;
	ld.global.u32 	%r834, [%rd8+124];
	xor.b32  	%r1113, %r1113, %r834;
	ld.global.u32 	%r835, [%rd8+128];
	xor.b32  	%r1112, %r1112, %r835;
	ld.global.u32 	%r836, [%rd8+132];
	xor.b32  	%r1111, %r1111, %r836;
	ld.global.u32 	%r837, [%rd8+136];
	xor.b32  	%r926, %r926, %r837;
$L__BB0_94:
	and.b32  	%r839, %r787, 128;
	setp.eq.s32 	%p52, %r839, 0;
	@%p52 bra 	$L__BB0_96;
	ld.global.u32 	%r840, [%rd8+140];
	xor.b32  	%r930, %r930, %r840;
	ld.global.u32 	%r841, [%rd8+144];
	xor.b32  	%r1113, %r1113, %r841;
	ld.global.u32 	%r842, [%rd8+148];
	xor.b32  	%r1112, %r1112, %r842;
	ld.global.u32 	%r843, [%rd8+152];
	xor.b32  	%r1111, %r1111, %r843;
	ld.global.u32 	%r844, [%rd8+156];
	xor.b32  	%r926, %r926, %r844;
$L__BB0_96:
	and.b32  	%r846, %r787, 256;
	setp.eq.s32 	%p53, %r846, 0;
	@%p53 bra 	$L__BB0_98;
	ld.global.u32 	%r847, [%rd8+160];
	xor.b32  	%r930, %r930, %r847;
	ld.global.u32 	%r848, [%rd8+164];
	xor.b32  	%r1113, %r1113, %r848;
	ld.global.u32 	%r849, [%rd8+168];
	xor.b32  	%r1112, %r1112, %r849;
	ld.global.u32 	%r850, [%rd8+172];
	xor.b32  	%r1111, %r1111, %r850;
	ld.global.u32 	%r851, [%rd8+176];
	xor.b32  	%r926, %r926, %r851;
$L__BB0_98:
	and.b32  	%r853, %r787, 512;
	setp.eq.s32 	%p54, %r853, 0;
	@%p54 bra 	$L__BB0_100;
	ld.global.u32 	%r854, [%rd8+180];
	xor.b32  	%r930, %r930, %r854;
	ld.global.u32 	%r855, [%rd8+184];
	xor.b32  	%r1113, %r1113, %r855;
	ld.global.u32 	%r856, [%rd8+188];
	xor.b32  	%r1112, %r1112, %r856;
	ld.global.u32 	%r857, [%rd8+192];
	xor.b32  	%r1111, %r1111, %r857;
	ld.global.u32 	%r858, [%rd8+196];
	xor.b32  	%r926, %r926, %r858;
$L__BB0_100:
	and.b32  	%r860, %r787, 1024;
	setp.eq.s32 	%p55, %r860, 0;
	@%p55 bra 	$L__BB0_102;
	ld.global.u32 	%r861, [%rd8+200];
	xor.b32  	%r930, %r930, %r861;
	ld.global.u32 	%r862, [%rd8+204];
	xor.b32  	%r1113, %r1113, %r862;
	ld.global.u32 	%r863, [%rd8+208];
	xor.b32  	%r1112, %r1112, %r863;
	ld.global.u32 	%r864, [%rd8+212];
	xor.b32  	%r1111, %r1111, %r864;
	ld.global.u32 	%r865, [%rd8+216];
	xor.b32  	%r926, %r926, %r865;
$L__BB0_102:
	and.b32  	%r867, %r787, 2048;
	setp.eq.s32 	%p56, %r867, 0;
	@%p56 bra 	$L__BB0_104;
	ld.global.u32 	%r868, [%rd8+220];
	xor.b32  	%r930, %r930, %r868;
	ld.global.u32 	%r869, [%rd8+224];
	xor.b32  	%r1113, %r1113, %r869;
	ld.global.u32 	%r870, [%rd8+228];
	xor.b32  	%r1112, %r1112, %r870;
	ld.global.u32 	%r871, [%rd8+232];
	xor.b32  	%r1111, %r1111, %r871;
	ld.global.u32 	%r872, [%rd8+236];
	xor.b32  	%r926, %r926, %r872;
$L__BB0_104:
	and.b32  	%r874, %r787, 4096;
	setp.eq.s32 	%p57, %r874, 0;
	@%p57 bra 	$L__BB0_106;
	ld.global.u32 	%r875, [%rd8+240];
	xor.b32  	%r930, %r930, %r875;
	ld.global.u32 	%r876, [%rd8+244];
	xor.b32  	%r1113, %r1113, %r876;
	ld.global.u32 	%r877, [%rd8+248];
	xor.b32  	%r1112, %r1112, %r877;
	ld.global.u32 	%r878, [%rd8+252];
	xor.b32  	%r1111, %r1111, %r878;
	ld.global.u32 	%r879, [%rd8+256];
	xor.b32  	%r926, %r926, %r879;
$L__BB0_106:
	and.b32  	%r881, %r787, 8192;
	setp.eq.s32 	%p58, %r881, 0;
	@%p58 bra 	$L__BB0_108;
	ld.global.u32 	%r882, [%rd8+260];
	xor.b32  	%r930, %r930, %r882;
	ld.global.u32 	%r883, [%rd8+264];
	xor.b32  	%r1113, %r1113, %r883;
	ld.global.u32 	%r884, [%rd8+268];
	xor.b32  	%r1112, %r1112, %r884;
	ld.global.u32 	%r885, [%rd8+272];
	xor.b32  	%r1111, %r1111, %r885;
	ld.global.u32 	%r886, [%rd8+276];
	xor.b32  	%r926, %r926, %r886;
$L__BB0_108:
	and.b32  	%r888, %r787, 16384;
	setp.eq.s32 	%p59, %r888, 0;
	@%p59 bra 	$L__BB0_110;
	ld.global.u32 	%r889, [%rd8+280];
	xor.b32  	%r930, %r930, %r889;
	ld.global.u32 	%r890, [%rd8+284];
	xor.b32  	%r1113, %r1113, %r890;
	ld.global.u32 	%r891, [%rd8+288];
	xor.b32  	%r1112, %r1112, %r891;
	ld.global.u32 	%r892, [%rd8+292];
	xor.b32  	%r1111, %r1111, %r892;
	ld.global.u32 	%r893, [%rd8+296];
	xor.b32  	%r926, %r926, %r893;
$L__BB0_110:
	and.b32  	%r895, %r787, 32768;
	setp.eq.s32 	%p60, %r895, 0;
	@%p60 bra 	$L__BB0_112;
	ld.global.u32 	%r896, [%rd8+300];
	xor.b32  	%r930, %r930, %r896;
	ld.global.u32 	%r897, [%rd8+304];
	xor.b32  	%r1113, %r1113, %r897;
	ld.global.u32 	%r898, [%rd8+308];
	xor.b32  	%r1112, %r1112, %r898;
	ld.global.u32 	%r899, [%rd8+312];
	xor.b32  	%r1111, %r1111, %r899;
	ld.global.u32 	%r900, [%rd8+316];
	xor.b32  	%r926, %r926, %r900;
$L__BB0_112:
	add.s32 	%r1109, %r1109, 16;
	setp.ne.s32 	%p61, %r1109, 32;
	@%p61 bra 	$L__BB0_80;
	mad.lo.s32 	%r901, %r1103, -31, %r364;
	add.s32 	%r1103, %r901, 1;
	setp.ne.s32 	%p62, %r1103, 5;
	@%p62 bra 	$L__BB0_79;
	st.local.u32 	[%rd1+4], %r930;
	st.local.v2.u32 	[%rd1+8], {%r1113, %r1112};
	st.local.v2.u32 	[%rd1+16], {%r1111, %r926};
$L__BB0_115:
	shr.u64 	%rd26, %rd3, 2;
	add.s32 	%r913, %r913, 1;
	setp.gt.u64 	%p63, %rd3, 3;
	@%p63 bra 	$L__BB0_3;
$L__BB0_116:
	shr.u32 	%r902, %r930, 2;
	xor.b32  	%r903, %r902, %r930;
	shl.b32 	%r904, %r926, 4;
	shl.b32 	%r905, %r903, 1;
	xor.b32  	%r906, %r905, %r904;
	xor.b32  	%r907, %r906, %r903;
	xor.b32  	%r908, %r907, %r926;
	add.s32 	%r909, %r908, 369451763;
	cvt.rn.f32.u32 	%f3, %r909;
	fma.rn.f32 	%f4, %f3, 0f2F800000, 0f2F000000;
	sub.f32 	%f5, %f2, %f1;
	fma.rn.f32 	%f6, %f5, %f4, %f1;
	cvt.rzi.s32.f32 	%r910, %f6;
	cvt.rn.f32.s32 	%f7, %r910;
	cvta.to.global.u64 	%rd23, %rd10;
	shl.b64 	%rd24, %rd2, 2;
	add.s64 	%rd25, %rd23, %rd24;
	st.global.f32 	[%rd25], %f7;
$L__BB0_117:
	ret;

}
	// .globl	_Z13matmul_kernelIiEvPKT_S2_PS0_jj
.visible .entry _Z13matmul_kernelIiEvPKT_S2_PS0_jj(
	.param .u64 .ptr .align 1 _Z13matmul_kernelIiEvPKT_S2_PS0_jj_param_0,
	.param .u64 .ptr .align 1 _Z13matmul_kernelIiEvPKT_S2_PS0_jj_param_1,
	.param .u64 .ptr .align 1 _Z13matmul_kernelIiEvPKT_S2_PS0_jj_param_2,
	.param .u32 _Z13matmul_kernelIiEvPKT_S2_PS0_jj_param_3,
	.param .u32 _Z13matmul_kernelIiEvPKT_S2_PS0_jj_param_4
)
{
	.reg .pred 	%p<14>;
	.reg .b32 	%r<171>;
	.reg .b64 	%rd<16>;

	ld.param.u32 	%r56, [_Z13matmul_kernelIiEvPKT_S2_PS0_jj_param_3];
	ld.param.u32 	%r55, [_Z13matmul_kernelIiEvPKT_S2_PS0_jj_param_4];
	shl.b32 	%r1, %r55, 2;
	mov.u32 	%r57, %ctaid.x;
	mov.u32 	%r58, %ctaid.y;
	mov.u32 	%r2, %tid.x;
	mov.u32 	%r3, %tid.y;
	mul.lo.s32 	%r4, %r55, %r56;
	mul.lo.s32 	%r153, %r4, %r58;
	add.s32 	%r59, %r56, %r153;
	add.s32 	%r6, %r59, -1;
	mul.lo.s32 	%r152, %r55, %r57;
	mad.lo.s32 	%r8, %r56, %r3, %r2;
	add.s32 	%r60, %r8, %r152;
	add.s32 	%r9, %r60, %r153;
	mul.lo.s32 	%r10, %r56, %r56;
	setp.ge.u32 	%p1, %r9, %r10;
	@%p1 bra 	$L__BB1_20;
	setp.gt.s32 	%p2, %r153, %r6;
	mov.b32 	%r168, 0;
	@%p2 bra 	$L__BB1_19;
	ld.param.u64 	%rd14, [_Z13matmul_kernelIiEvPKT_S2_PS0_jj_param_1];
	mul.lo.s32 	%r63, %r1, %r55;
	mov.u32 	%r64, shared_mem;
	add.s32 	%r11, %r64, %r63;
	mul.lo.s32 	%r12, %r55, %r3;
	add.s32 	%r65, %r12, %r2;
	shl.b32 	%r66, %r65, 2;
	add.s32 	%r13, %r64, %r66;
	add.s32 	%r14, %r13, %r63;
	and.b32  	%r15, %r55, 7;
	and.b32  	%r16, %r55, 3;
	and.b32  	%r17, %r55, -8;
	and.b32  	%r18, %r55, 1;
	neg.s32 	%r19, %r17;
	shl.b32 	%r67, %r2, 2;
	add.s32 	%r68, %r63, %r67;
	add.s32 	%r20, %r64, %r68;
	shl.b32 	%r21, %r55, 5;
	cvta.to.global.u64 	%rd1, %rd14;
	mov.b32 	%r168, 0;
$L__BB1_3:
	add.s32 	%r25, %r8, %r153;
	setp.ge.u32 	%p3, %r25, %r10;
	@%p3 bra 	$L__BB1_18;
	add.s32 	%r26, %r8, %r152;
	setp.ge.u32 	%p4, %r26, %r10;
	@%p4 bra 	$L__BB1_18;
	ld.param.u64 	%rd13, [_Z13matmul_kernelIiEvPKT_S2_PS0_jj_param_0];
	setp.eq.s32 	%p5, %r55, 0;
	cvta.to.global.u64 	%rd5, %rd13;
	mul.wide.u32 	%rd6, %r25, 4;
	add.s64 	%rd7, %rd5, %rd6;
	ld.global.u32 	%r69, [%rd7];
	st.shared.u32 	[%r13], %r69;
	mul.wide.u32 	%rd8, %r26, 4;
	add.s64 	%rd9, %rd1, %rd8;
	ld.global.u32 	%r70, [%rd9];
	st.shared.u32 	[%r14], %r70;
	bar.sync 	0;
	@%p5 bra 	$L__BB1_17;
	setp.lt.u32 	%p6, %r55, 8;
	mov.b32 	%r163, 0;
	@%p6 bra 	$L__BB1_9;
	shl.b32 	%r73, %r12, 2;
	add.s32 	%r75, %r73, %r64;
	add.s32 	%r155, %r75, 16;
	mov.u32 	%r156, %r20;
	mov.u32 	%r157, %r19;
$L__BB1_8:
	.pragma "nounroll";
	ld.shared.u32 	%r76, [%r155+-16];
	ld.shared.u32 	%r77, [%r156];
	mad.lo.s32 	%r78, %r77, %r76, %r168;
	ld.shared.u32 	%r79, [%r155+-12];
	add.s32 	%r80, %r156, %r1;
	ld.shared.u32 	%r81, [%r80];
	mad.lo.s32 	%r82, %r81, %r79, %r78;
	ld.shared.u32 	%r83, [%r155+-8];
	add.s32 	%r84, %r80, %r1;
	ld.shared.u32 	%r85, [%r84];
	mad.lo.s32 	%r86, %r85, %r83, %r82;
	ld.shared.u32 	%r87, [%r155+-4];
	add.s32 	%r88, %r84, %r1;
	ld.shared.u32 	%r89, [%r88];
	mad.lo.s32 	%r90, %r89, %r87, %r86;
	ld.shared.u32 	%r91, [%r155];
	add.s32 	%r92, %r88, %r1;
	ld.shared.u32 	%r93, [%r92];
	mad.lo.s32 	%r94, %r93, %r91, %r90;
	ld.shared.u32 	%r95, [%r155+4];
	add.s32 	%r96, %r92, %r1;
	ld.shared.u32 	%r97, [%r96];
	mad.lo.s32 	%r98, %r97, %r95, %r94;
	ld.shared.u32 	%r99, [%r155+8];
	add.s32 	%r100, %r96, %r1;
	ld.shared.u32 	%r101, [%r100];
	mad.lo.s32 	%r102, %r101, %r99, %r98;
	ld.shared.u32 	%r103, [%r155+12];
	add.s32 	%r104, %r100, %r1;
	ld.shared.u32 	%r105, [%r104];
	mad.lo.s32 	%r168, %r105, %r103, %r102;
	add.s32 	%r157, %r157, 8;
	add.s32 	%r156, %r156, %r21;
	add.s32 	%r155, %r155, 32;
	setp.ne.s32 	%p7, %r157, 0;
	mov.u32 	%r163, %r17;
	@%p7 bra 	$L__BB1_8;
$L__BB1_9:
	setp.eq.s32 	%p8, %r15, 0;
	@%p8 bra 	$L__BB1_17;
	add.s32 	%r107, %r15, -1;
	setp.lt.u32 	%p9, %r107, 3;
	@%p9 bra 	$L__BB1_12;
	add.s32 	%r108, %r163, %r12;
	shl.b32 	%r109, %r108, 2;
	add.s32 	%r111, %r64, %r109;
	ld.shared.u32 	%r112, [%r111];
	mad.lo.s32 	%r113, %r163, %r55, %r2;
	shl.b32 	%r114, %r113, 2;
	add.s32 	%r115, %r11, %r114;
	ld.shared.u32 	%r116, [%r115];
	mad.lo.s32 	%r117, %r116, %r112, %r168;
	ld.shared.u32 	%r118, [%r111+4];
	add.s32 	%r119, %r115, %r1;
	ld.shared.u32 	%r120, [%r119];
	mad.lo.s32 	%r121, %r120, %r118, %r117;
	ld.shared.u32 	%r122, [%r111+8];
	add.s32 	%r123, %r119, %r1;
	ld.shared.u32 	%r124, [%r123];
	mad.lo.s32 	%r125, %r124, %r122, %r121;
	ld.shared.u32 	%r126, [%r111+12];
	add.s32 	%r127, %r123, %r1;
	ld.shared.u32 	%r128, [%r127];
	mad.lo.s32 	%r168, %r128, %r126, %r125;
	add.s32 	%r163, %r163, 4;
$L__BB1_12:
	setp.eq.s32 	%p10, %r16, 0;
	@%p10 bra 	$L__BB1_17;
	setp.eq.s32 	%p11, %r16, 1;
	@%p11 bra 	$L__BB1_15;
	add.s32 	%r130, %r163, %r12;
	shl.b32 	%r131, %r130, 2;
	add.s32 	%r133, %r64, %r131;
	ld.shared.u32 	%r134, [%r133];
	mad.lo.s32 	%r135, %r163, %r55, %r2;
	shl.b32 	%r136, %r135, 2;
	add.s32 	%r137, %r11, %r136;
	ld.shared.u32 	%r138, [%r137];
	mad.lo.s32 	%r139, %r138, %r134, %r168;
	ld.shared.u32 	%r140, [%r133+4];
	add.s32 	%r141, %r137, %r1;
	ld.shared.u32 	%r142, [%r141];
	mad.lo.s32 	%r168, %r142, %r140, %r139;
	add.s32 	%r163, %r163, 2;
$L__BB1_15:
	setp.eq.s32 	%p12, %r18, 0;
	@%p12 bra 	$L__BB1_17;
	add.s32 	%r143, %r163, %r12;
	shl.b32 	%r144, %r143, 2;
	add.s32 	%r146, %r64, %r144;
	ld.shared.u32 	%r147, [%r146];
	mad.lo.s32 	%r148, %r163, %r55, %r2;
	shl.b32 	%r149, %r148, 2;
	add.s32 	%r150, %r11, %r149;
	ld.shared.u32 	%r151, [%r150];
	mad.lo.s32 	%r168, %r151, %r147, %r168;
$L__BB1_17:
	bar.sync 	0;
$L__BB1_18:
	add.s32 	%r153, %r153, %r55;
	add.s32 	%r152, %r152, %r4;
	setp.le.s32 	%p13, %r153, %r6;
	@%p13 bra 	$L__BB1_3;
$L__BB1_19:
	ld.param.u64 	%rd15, [_Z13matmul_kernelIiEvPKT_S2_PS0_jj_param_2];
	cvta.to.global.u64 	%rd10, %rd15;
	mul.wide.u32 	%rd11, %r9, 4;
	add.s64 	%rd12, %rd10, %rd11;
	st.global.u32 	[%rd12], %r168;
$L__BB1_20:
	ret;

}
	// .globl	_Z13matmul_kernelIfEvPKT_S2_PS0_jj
.visible .entry _Z13matmul_kernelIfEvPKT_S2_PS0_jj(
	.param .u64 .ptr .align 1 _Z13matmul_kernelIfEvPKT_S2_PS0_jj_param_0,
	.param .u64 .ptr .align 1 _Z13matmul_kernelIfEvPKT_S2_PS0_jj_param_1,
	.param .u64 .ptr .align 1 _Z13matmul_kernelIfEvPKT_S2_PS0_jj_param_2,
	.param .u32 _Z13matmul_kernelIfEvPKT_S2_PS0_jj_param_3,
	.param .u32 _Z13matmul_kernelIfEvPKT_S2_PS0_jj_param_4
)
{
	.reg .pred 	%p<14>;
	.reg .b32 	%r<97>;
	.reg .b32 	%f<75>;
	.reg .b64 	%rd<16>;

	ld.param.u32 	%r41, [_Z13matmul_kernelIfEvPKT_S2_PS0_jj_param_3];
	ld.param.u32 	%r40, [_Z13matmul_kernelIfEvPKT_S2_PS0_jj_param_4];
	shl.b32 	%r1, %r40, 2;
	mov.u32 	%r42, %ctaid.x;
	mov.u32 	%r43, %ctaid.y;
	mov.u32 	%r2, %tid.x;
	mov.u32 	%r3, %tid.y;
	mul.lo.s32 	%r4, %r40, %r41;
	mul.lo.s32 	%r90, %r4, %r43;
	add.s32 	%r44, %r41, %r90;
	add.s32 	%r6, %r44, -1;
	mul.lo.s32 	%r89, %r40, %r42;
	mad.lo.s32 	%r8, %r41, %r3, %r2;
	add.s32 	%r45, %r8, %r89;
	add.s32 	%r9, %r45, %r90;
	mul.lo.s32 	%r10, %r41, %r41;
	setp.ge.u32 	%p1, %r9, %r10;
	@%p1 bra 	$L__BB2_20;
	setp.gt.s32 	%p2, %r90, %r6;
	mov.f32 	%f72, 0f00000000;
	@%p2 bra 	$L__BB2_19;
	ld.param.u64 	%rd14, [_Z13matmul_kernelIfEvPKT_S2_PS0_jj_param_1];
	mul.lo.s32 	%r46, %r1, %r40;
	mov.u32 	%r47, shared_mem;
	add.s32 	%r11, %r47, %r46;
	mul.lo.s32 	%r12, %r40, %r3;
	add.s32 	%r48, %r12, %r2;
	shl.b32 	%r49, %r48, 2;
	add.s32 	%r13, %r47, %r49;
	add.s32 	%r14, %r13, %r46;
	and.b32  	%r15, %r40, 7;
	and.b32  	%r16, %r40, 3;
	and.b32  	%r17, %r40, -8;
	and.b32  	%r18, %r40, 1;
	neg.s32 	%r19, %r17;
	shl.b32 	%r50, %r2, 2;
	add.s32 	%r51, %r46, %r50;
	add.s32 	%r20, %r47, %r51;
	shl.b32 	%r21, %r40, 5;
	cvta.to.global.u64 	%rd1, %rd14;
	mov.f32 	%f72, 0f00000000;
$L__BB2_3:
	add.s32 	%r24, %r8, %r90;
	setp.ge.u32 	%p3, %r24, %r10;
	@%p3 bra 	$L__BB2_18;
	add.s32 	%r25, %r8, %r89;
	setp.ge.u32 	%p4, %r25, %r10;
	@%p4 bra 	$L__BB2_18;
	ld.param.u64 	%rd13, [_Z13matmul_kernelIfEvPKT_S2_PS0_jj_param_0];
	setp.eq.s32 	%p5, %r40, 0;
	cvta.to.global.u64 	%rd5, %rd13;
	mul.wide.u32 	%rd6, %r24, 4;
	add.s64 	%rd7, %rd5, %rd6;
	ld.global.f32 	%f18, [%rd7];
	st.shared.f32 	[%r13], %f18;
	mul.wide.u32 	%rd8, %r25, 4;
	add.s64 	%rd9, %rd1, %rd8;
	ld.global.f32 	%f19, [%rd9];
	st.shared.f32 	[%r14], %f19;
	bar.sync 	0;
	@%p5 bra 	$L__BB2_17;
	setp.lt.u32 	%p6, %r40, 8;
	mov.b32 	%r95, 0;
	@%p6 bra 	$L__BB2_9;
	shl.b32 	%r53, %r12, 2;
	add.s32 	%r55, %r53, %r47;
	add.s32 	%r91, %r55, 16;
	mov.u32 	%r92, %r20;
	mov.u32 	%r93, %r19;
$L__BB2_8:
	.pragma "nounroll";
	ld.shared.f32 	%f21, [%r91+-16];
	ld.shared.f32 	%f22, [%r92];
	fma.rn.f32 	%f23, %f21, %f22, %f72;
	ld.shared.f32 	%f24, [%r91+-12];
	add.s32 	%r56, %r92, %r1;
	ld.shared.f32 	%f25, [%r56];
	fma.rn.f32 	%f26, %f24, %f25, %f23;
	ld.shared.f32 	%f27, [%r91+-8];
	add.s32 	%r57, %r56, %r1;
	ld.shared.f32 	%f28, [%r57];
	fma.rn.f32 	%f29, %f27, %f28, %f26;
	ld.shared.f32 	%f30, [%r91+-4];
	add.s32 	%r58, %r57, %r1;
	ld.shared.f32 	%f31, [%r58];
	fma.rn.f32 	%f32, %f30, %f31, %f29;
	ld.shared.f32 	%f33, [%r91];
	add.s32 	%r59, %r58, %r1;
	ld.shared.f32 	%f34, [%r59];
	fma.rn.f32 	%f35, %f33, %f34, %f32;
	ld.shared.f32 	%f36, [%r91+4];
	add.s32 	%r60, %r59, %r1;
	ld.shared.f32 	%f37, [%r60];
	fma.rn.f32 	%f38, %f36, %f37, %f35;
	ld.shared.f32 	%f39, [%r91+8];
	add.s32 	%r61, %r60, %r1;
	ld.shared.f32 	%f40, [%r61];
	fma.rn.f32 	%f41, %f39, %f40, %f38;
	ld.shared.f32 	%f42, [%r91+12];
	add.s32 	%r62, %r61, %r1;
	ld.shared.f32 	%f43, [%r62];
	fma.rn.f32 	%f72, %f42, %f43, %f41;
	add.s32 	%r93, %r93, 8;
	add.s32 	%r92, %r92, %r21;
	add.s32 	%r91, %r91, 32;
	setp.ne.s32 	%p7, %r93, 0;
	mov.u32 	%r95, %r17;
	@%p7 bra 	$L__BB2_8;
$L__BB2_9:
	setp.eq.s32 	%p8, %r15, 0;
	@%p8 bra 	$L__BB2_17;
	add.s32 	%r63, %r15, -1;
	setp.lt.u32 	%p9, %r63, 3;
	@%p9 bra 	$L__BB2_12;
	add.s32 	%r64, %r95, %r12;
	shl.b32 	%r65, %r64, 2;
	add.s32 	%r67, %r47, %r65;
	ld.shared.f32 	%f45, [%r67];
	mad.lo.s32 	%r68, %r95, %r40, %r2;
	shl.b32 	%r69, %r68, 2;
	add.s32 	%r70, %r11, %r69;
	ld.shared.f32 	%f46, [%r70];
	fma.rn.f32 	%f47, %f45, %f46, %f72;
	ld.shared.f32 	%f48, [%r67+4];
	add.s32 	%r71, %r70, %r1;
	ld.shared.f32 	%f49, [%r71];
	fma.rn.f32 	%f50, %f48, %f49, %f47;
	ld.shared.f32 	%f51, [%r67+8];
	add.s32 	%r72, %r71, %r1;
	ld.shared.f32 	%f52, [%r72];
	fma.rn.f32 	%f53, %f51, %f52, %f50;
	ld.shared.f32 	%f54, [%r67+12];
	add.s32 	%r73, %r72, %r1;
	ld.shared.f32 	%f55, [%r73];
	fma.rn.f32 	%f72, %f54, %f55, %f53;
	add.s32 	%r95, %r95, 4;
$L__BB2_12:
	setp.eq.s32 	%p10, %r16, 0;
	@%p10 bra 	$L__BB2_17;
	setp.eq.s32 	%p11, %r16, 1;
	@%p11 bra 	$L__BB2_15;
	add.s32 	%r74, %r95, %r12;
	shl.b32 	%r75, %r74, 2;
	add.s32 	%r77, %r47, %r75;
	ld.shared.f32 	%f57, [%r77];
	mad.lo.s32 	%r78, %r95, %r40, %r2;
	shl.b32 	%r79, %r78, 2;
	add.s32 	%r80, %r11, %r79;
	ld.shared.f32 	%f58, [%r80];
	fma.rn.f32 	%f59, %f57, %f58, %f72;
	ld.shared.f32 	%f60, [%r77+4];
	add.s32 	%r81, %r80, %r1;
	ld.shared.f32 	%f61, [%r81];
	fma.rn.f32 	%f72, %f60, %f61, %f59;
	add.s32 	%r95, %r95, 2;
$L__BB2_15:
	setp.eq.s32 	%p12, %r18, 0;
	@%p12 bra 	$L__BB2_17;
	add.s32 	%r82, %r95, %r12;
	shl.b32 	%r83, %r82, 2;
	add.s32 	%r85, %r47, %r83;
	ld.shared.f32 	%f62, [%r85];
	mad.lo.s32 	%r86, %r95, %r40, %r2;
	shl.b32 	%r87, %r86, 2;
	add.s32 	%r88, %r11, %r87;
	ld.shared.f32 	%f63, [%r88];
	fma.rn.f32 	%f72, %f62, %f63, %f72;
$L__BB2_17:
	bar.sync 	0;
$L__BB2_18:
	add.s32 	%r90, %r90, %r40;
	add.s32 	%r89, %r89, %r4;
	setp.le.s32 	%p13, %r90, %r6;
	@%p13 bra 	$L__BB2_3;
$L__BB2_19:
	ld.param.u64 	%rd15, [_Z13matmul_kernelIfEvPKT_S2_PS0_jj_param_2];
	cvta.to.global.u64 	%rd10, %rd15;
	mul.wide.u32 	%rd11, %r9, 4;
	add.s64 	%rd12, %rd10, %rd11;
	st.global.f32 	[%rd12], %f72;
$L__BB2_20:
	ret;

}
	// .globl	_Z13matmul_kernelIdEvPKT_S2_PS0_jj
.visible .entry _Z13matmul_kernelIdEvPKT_S2_PS0_jj(
	.param .u64 .ptr .align 1 _Z13matmul_kernelIdEvPKT_S2_PS0_jj_param_0,
	.param .u64 .ptr .align 1 _Z13matmul_kernelIdEvPKT_S2_PS0_jj_param_1,
	.param .u64 .ptr .align 1 _Z13matmul_kernelIdEvPKT_S2_PS0_jj_param_2,
	.param .u32 _Z13matmul_kernelIdEvPKT_S2_PS0_jj_param_3,
	.param .u32 _Z13matmul_kernelIdEvPKT_S2_PS0_jj_param_4
)
{
	.reg .pred 	%p<14>;
	.reg .b32 	%r<97>;
	.reg .b64 	%rd<16>;
	.reg .b64 	%fd<75>;

	ld.param.u32 	%r40, [_Z13matmul_kernelIdEvPKT_S2_PS0_jj_param_3];
	ld.param.u32 	%r39, [_Z13matmul_kernelIdEvPKT_S2_PS0_jj_param_4];
	shl.b32 	%r1, %r39, 3;
	mov.u32 	%r41, %ctaid.x;
	mov.u32 	%r42, %ctaid.y;
	mov.u32 	%r2, %tid.x;
	mov.u32 	%r3, %tid.y;
	mul.lo.s32 	%r4, %r39, %r40;
	mul.lo.s32 	%r90, %r4, %r42;
	add.s32 	%r43, %r40, %r90;
	add.s32 	%r6, %r43, -1;
	mul.lo.s32 	%r89, %r39, %r41;
	mad.lo.s32 	%r8, %r40, %r3, %r2;
	add.s32 	%r44, %r8, %r89;
	add.s32 	%r9, %r44, %r90;
	mul.lo.s32 	%r10, %r40, %r40;
	setp.ge.u32 	%p1, %r9, %r10;
	@%p1 bra 	$L__BB3_20;
	setp.gt.s32 	%p2, %r90, %r6;
	mov.f64 	%fd72, 0d0000000000000000;
	@%p2 bra 	$L__BB3_19;
	mul.lo.s32 	%r45, %r1, %r39;
	mov.u32 	%r46, shared_mem;
	add.s32 	%r11, %r46, %r45;
	mul.lo.s32 	%r12, %r39, %r3;
	add.s32 	%r47, %r12, %r2;
	shl.b32 	%r48, %r47, 3;
	add.s32 	%r13, %r46, %r48;
	add.s32 	%r14, %r13, %r45;
	and.b32  	%r15, %r39, 7;
	and.b32  	%r16, %r39, -8;
	and.b32  	%r17, %r39, 1;
	neg.s32 	%r18, %r16;
	shl.b32 	%r49, %r2, 3;
	add.s32 	%r50, %r45, %r49;
	add.s32 	%r19, %r46, %r50;
	shl.b32 	%r20, %r39, 6;
	mov.f64 	%fd72, 0d0000000000000000;
$L__BB3_3:
	add.s32 	%r23, %r8, %r90;
	setp.ge.u32 	%p3, %r23, %r10;
	@%p3 bra 	$L__BB3_18;
	add.s32 	%r24, %r8, %r89;
	setp.ge.u32 	%p4, %r24, %r10;
	@%p4 bra 	$L__BB3_18;
	ld.param.u64 	%rd14, [_Z13matmul_kernelIdEvPKT_S2_PS0_jj_param_1];
	ld.param.u64 	%rd13, [_Z13matmul_kernelIdEvPKT_S2_PS0_jj_param_0];
	setp.eq.s32 	%p5, %r39, 0;
	cvta.to.global.u64 	%rd4, %rd13;
	mul.wide.u32 	%rd5, %r23, 8;
	add.s64 	%rd6, %rd4, %rd5;
	ld.global.f64 	%fd18, [%rd6];
	st.shared.f64 	[%r13], %fd18;
	cvta.to.global.u64 	%rd7, %rd14;
	mul.wide.u32 	%rd8, %r24, 8;
	add.s64 	%rd9, %rd7, %rd8;
	ld.global.f64 	%fd19, [%rd9];
	st.shared.f64 	[%r14], %fd19;
	bar.sync 	0;
	@%p5 bra 	$L__BB3_17;
	setp.lt.u32 	%p6, %r39, 8;
	mov.b32 	%r95, 0;
	@%p6 bra 	$L__BB3_9;
	shl.b32 	%r52, %r12, 3;
	mov.u32 	%r53, shared_mem;
	add.s32 	%r54, %r52, %r53;
	add.s32 	%r91, %r54, 32;
	mov.u32 	%r92, %r19;
	mov.u32 	%r93, %r18;
$L__BB3_8:
	.pragma "nounroll";
	ld.shared.f64 	%fd21, [%r91+-32];
	ld.shared.f64 	%fd22, [%r92];
	fma.rn.f64 	%fd23, %fd21, %fd22, %fd72;
	ld.shared.f64 	%fd24, [%r91+-24];
	add.s32 	%r55, %r92, %r1;
	ld.shared.f64 	%fd25, [%r55];
	fma.rn.f64 	%fd26, %fd24, %fd25, %fd23;
	ld.shared.f64 	%fd27, [%r91+-16];
	add.s32 	%r56, %r55, %r1;
	ld.shared.f64 	%fd28, [%r56];
	fma.rn.f64 	%fd29, %fd27, %fd28, %fd26;
	ld.shared.f64 	%fd30, [%r91+-8];
	add.s32 	%r57, %r56, %r1;
	ld.shared.f64 	%fd31, [%r57];
	fma.rn.f64 	%fd32, %fd30, %fd31, %fd29;
	ld.shared.f64 	%fd33, [%r91];
	add.s32 	%r58, %r57, %r1;
	ld.shared.f64 	%fd34, [%r58];
	fma.rn.f64 	%fd35, %fd33, %fd34, %fd32;
	ld.shared.f64 	%fd36, [%r91+8];
	add.s32 	%r59, %r58, %r1;
	ld.shared.f64 	%fd37, [%r59];
	fma.rn.f64 	%fd38, %fd36, %fd37, %fd35;
	ld.shared.f64 	%fd39, [%r91+16];
	add.s32 	%r60, %r59, %r1;
	ld.shared.f64 	%fd40, [%r60];
	fma.rn.f64 	%fd41, %fd39, %fd40, %fd38;
	ld.shared.f64 	%fd42, [%r91+24];
	add.s32 	%r61, %r60, %r1;
	ld.shared.f64 	%fd43, [%r61];
	fma.rn.f64 	%fd72, %fd42, %fd43, %fd41;
	add.s32 	%r93, %r93, 8;
	add.s32 	%r92, %r92, %r20;
	add.s32 	%r91, %r91, 64;
	setp.ne.s32 	%p7, %r93, 0;
	mov.u32 	%r95, %r16;
	@%p7 bra 	$L__BB3_8;
$L__BB3_9:
	setp.eq.s32 	%p8, %r15, 0;
	@%p8 bra 	$L__BB3_17;
	add.s32 	%r62, %r15, -1;
	setp.lt.u32 	%p9, %r62, 3;
	@%p9 bra 	$L__BB3_12;
	add.s32 	%r63, %r95, %r12;
	shl.b32 	%r64, %r63, 3;
	mov.u32 	%r65, shared_mem;
	add.s32 	%r66, %r65, %r64;
	ld.shared.f64 	%fd45, [%r66];
	mad.lo.s32 	%r67, %r95, %r39, %r2;
	shl.b32 	%r68, %r67, 3;
	add.s32 	%r69, %r11, %r68;
	ld.shared.f64 	%fd46, [%r69];
	fma.rn.f64 	%fd47, %fd45, %fd46, %fd72;
	ld.shared.f64 	%fd48, [%r66+8];
	add.s32 	%r70, %r69, %r1;
	ld.shared.f64 	%fd49, [%r70];
	fma.rn.f64 	%fd50, %fd48, %fd49, %fd47;
	ld.shared.f64 	%fd51, [%r66+16];
	add.s32 	%r71, %r70, %r1;
	ld.shared.f64 	%fd52, [%r71];
	fma.rn.f64 	%fd53, %fd51, %fd52, %fd50;
	ld.shared.f64 	%fd54, [%r66+24];
	add.s32 	%r72, %r71, %r1;
	ld.shared.f64 	%fd55, [%r72];
	fma.rn.f64 	%fd72, %fd54, %fd55, %fd53;
	add.s32 	%r95, %r95, 4;
$L__BB3_12:
	and.b32  	%r73, %r39, 3;
	setp.eq.s32 	%p10, %r73, 0;
	@%p10 bra 	$L__BB3_17;
	setp.eq.s32 	%p11, %r73, 1;
	@%p11 bra 	$L__BB3_15;
	add.s32 	%r74, %r95, %r12;
	shl.b32 	%r75, %r74, 3;
	mov.u32 	%r76, shared_mem;
	add.s32 	%r77, %r76, %r75;
	ld.shared.f64 	%fd57, [%r77];
	mad.lo.s32 	%r78, %r95, %r39, %r2;
	shl.b32 	%r79, %r78, 3;
	add.s32 	%r80, %r11, %r79;
	ld.shared.f64 	%fd58, [%r80];
	fma.rn.f64 	%fd59, %fd57, %fd58, %fd72;
	ld.shared.f64 	%fd60, [%r77+8];
	add.s32 	%r81, %r80, %r1;
	ld.shared.f64 	%fd61, [%r81];
	fma.rn.f64 	%fd72, %fd60, %fd61, %fd59;
	add.s32 	%r95, %r95, 2;
$L__BB3_15:
	setp.eq.s32 	%p12, %r17, 0;
	@%p12 bra 	$L__BB3_17;
	add.s32 	%r82, %r95, %r12;
	shl.b32 	%r83, %r82, 3;
	mov.u32 	%r84, shared_mem;
	add.s32 	%r85, %r84, %r83;
	ld.shared.f64 	%fd62, [%r85];
	mad.lo.s32 	%r86, %r95, %r39, %r2;
	shl.b32 	%r87, %r86, 3;
	add.s32 	%r88, %r11, %r87;
	ld.shared.f64 	%fd63, [%r88];
	fma.rn.f64 	%fd72, %fd62, %fd63, %fd72;
$L__BB3_17:
	bar.sync 	0;
$L__BB3_18:
	add.s32 	%r90, %r90, %r39;
	add.s32 	%r89, %r89, %r4;
	setp.le.s32 	%p13, %r90, %r6;
	@%p13 bra 	$L__BB3_3;
$L__BB3_19:
	ld.param.u64 	%rd15, [_Z13matmul_kernelIdEvPKT_S2_PS0_jj_param_2];
	cvta.to.global.u64 	%rd10, %rd15;
	mul.wide.u32 	%rd11, %r9, 8;
	add.s64 	%rd12, %rd10, %rd11;
	st.global.f64 	[%rd12], %fd72;
$L__BB3_20:
	ret;

}


// ===== COMPILED SASS (sm_100) =====

	.target	sm_100

	.elftype	@"ET_EXEC"


//--------------------- .note.nv.tkinfo           --------------------------
	.section	.note.nv.tkinfo,"",@"SHT_NOTE"
	.sectionflags	@"SHF_NOTE_NV_TKINFO"
	.tkinfo
        /*0018*/ 	.word	0x00000002
        /*0030*/ 	.string	""
        /*0030*/ 	.string	"ptxas"
        /*0030*/ 	.string	"Cuda compilation tools, release 13.0, V13.0.88"
        /*0030*/ 	.string	"Build cuda_13.0.r13.0/compiler.36424714_0"
        /*0030*/ 	.string	"-arch sm_100 -m 64 "



//--------------------- .note.nv.cuinfo           --------------------------
	.section	.note.nv.cuinfo,"",@"SHT_NOTE"
	.sectionflags	@"SHF_NOTE_NV_CUINFO"
        /*0018*/ 	.short	0x0002
        /*001a*/ 	.short	0x0064
        /*001c*/ 	.short	0x0082
	.zero		2


//--------------------- .nv.info                  --------------------------
	.section	.nv.info,"",@"SHT_CUDA_INFO"
	.align	4


	//----- nvinfo : EIATTR_REGCOUNT
	.align		4
        /*0000*/ 	.byte	0x04, 0x2f
        /*0002*/ 	.short	(.L_10 - .L_9)
	.align		4
.L_9:
        /*0004*/ 	.word	index@(_Z17GPU_fill_rand_intPfiff)
        /*0008*/ 	.word	0x00000020


	//----- nvinfo : EIATTR_FRAME_SIZE
	.align		4
.L_10:
        /*000c*/ 	.byte	0x04, 0x11
        /*000e*/ 	.short	(.L_12 - .L_11)
	.align		4
.L_11:
        /*0010*/ 	.word	index@(_Z17GPU_fill_rand_intPfiff)
        /*0014*/ 	.word	0x00000030


	//----- nvinfo : EIATTR_REGCOUNT
	.align		4
.L_12:
        /*0018*/ 	.byte	0x04, 0x2f
        /*001a*/ 	.short	(.L_14 - .L_13)
	.align		4
.L_13:
        /*001c*/ 	.word	index@(_Z13matmul_kernelIiEvPKT_S2_PS0_jj)
        /*0020*/ 	.word	0x0000001d


	//----- nvinfo : EIATTR_FRAME_SIZE
	.align		4
.L_14:
        /*0024*/ 	.byte	0x04, 0x11
        /*0026*/ 	.short	(.L_16 - .L_15)
	.align		4
.L_15:
        /*0028*/ 	.word	index@(_Z13matmul_kernelIiEvPKT_S2_PS0_jj)
        /*002c*/ 	.word	0x00000000


	//----- nvinfo : EIATTR_REGCOUNT
	.align		4
.L_16:
        /*0030*/ 	.byte	0x04, 0x2f
        /*0032*/ 	.short	(.L_18 - .L_17)
	.align		4
.L_17:
        /*0034*/ 	.word	index@(_Z13matmul_kernelIfEvPKT_S2_PS0_jj)
        /*0038*/ 	.word	0x0000001d


	//----- nvinfo : EIATTR_FRAME_SIZE
	.align		4
.L_18:
        /*003c*/ 	.byte	0x04, 0x11
        /*003e*/ 	.short	(.L_20 - .L_19)
	.align		4
.L_19:
        /*0040*/ 	.word	index@(_Z13matmul_kernelIfEvPKT_S2_PS0_jj)
        /*0044*/ 	.word	0x00000000


	//----- nvinfo : EIATTR_REGCOUNT
	.align		4
.L_20:
        /*0048*/ 	.byte	0x04, 0x2f
        /*004a*/ 	.short	(.L_22 - .L_21)
	.align		4
.L_21:
        /*004c*/ 	.word	index@(_Z13matmul_kernelIdEvPKT_S2_PS0_jj)
        /*0050*/ 	.word	0x00000020


	//----- nvinfo : EIATTR_FRAME_SIZE
	.align		4
.L_22:
        /*0054*/ 	.byte	0x04, 0x11
        /*0056*/ 	.short	(.L_24 - .L_23)
	.align		4
.L_23:
        /*0058*/ 	.word	index@(_Z13matmul_kernelIdEvPKT_S2_PS0_jj)
        /*005c*/ 	.word	0x00000000


	//----- nvinfo : EIATTR_MIN_STACK_SIZE
	.align		4
.L_24:
        /*0060*/ 	.byte	0x04, 0x12
        /*0062*/ 	.short	(.L_26 - .L_25)
	.align		4
.L_25:
        /*0064*/ 	.word	index@(_Z13matmul_kernelIdEvPKT_S2_PS0_jj)
        /*0068*/ 	.word	0x00000000


	//----- nvinfo : EIATTR_MIN_STACK_SIZE
	.align		4
.L_26:
        /*006c*/ 	.byte	0x04, 0x12
        /*006e*/ 	.short	(.L_28 - .L_27)
	.align		4
.L_27:
        /*0070*/ 	.word	index@(_Z13matmul_kernelIfEvPKT_S2_PS0_jj)
        /*0074*/ 	.word	0x00000000


	//----- nvinfo : EIATTR_MIN_STACK_SIZE
	.align		4
.L_28:
        /*0078*/ 	.byte	0x04, 0x12
        /*007a*/ 	.short	(.L_30 - .L_29)
	.align		4
.L_29:
        /*007c*/ 	.word	index@(_Z13matmul_kernelIiEvPKT_S2_PS0_jj)
        /*0080*/ 	.word	0x00000000


	//----- nvinfo : EIATTR_MIN_STACK_SIZE
	.align		4
.L_30:
        /*0084*/ 	.byte	0x04, 0x12
        /*0086*/ 	.short	(.L_32 - .L_31)
	.align		4
.L_31:
        /*0088*/ 	.word	index@(_Z17GPU_fill_rand_intPfiff)
        /*008c*/ 	.word	0x00000030
.L_32:


//--------------------- .nv.compat                --------------------------
	.section	.nv.compat,"",@"SHT_CUDA_COMPAT_INFO"
	.align	4
        /*0000*/ 	.byte	0x02, 0x09, 0x00, 0x00, 0x02, 0x02, 0x01, 0x00, 0x02, 0x05, 0x05, 0x00, 0x03, 0x07, 0x01, 0x01
        /*0010*/ 	.byte	0x02, 0x03, 0x00, 0x00, 0x02, 0x06, 0x01, 0x00, 0x04, 0x0b, 0x08, 0x00, 0x01, 0x00, 0x00, 0x00
        /*0020*/ 	.byte	0x00, 0x00, 0x00, 0x00


//--------------------- .nv.info._Z13matmul_kernelIdEvPKT_S2_PS0_jj --------------------------
	.section	.nv.info._Z13matmul_kernelIdEvPKT_S2_PS0_jj,"",@"SHT_CUDA_INFO"
	.sectionflags	@""
	.align	4


	//----- nvinfo : EIATTR_CUDA_API_VERSION
	.align		4
        /*0000*/ 	.byte	0x04, 0x37
        /*0002*/ 	.short	(.L_34 - .L_33)
.L_33:
        /*0004*/ 	.word	0x00000082


	//----- nvinfo : EIATTR_KPARAM_INFO
	.align		4
.L_34:
        /*0008*/ 	.byte	0x04, 0x17
        /*000a*/ 	.short	(.L_36 - .L_35)
.L_35:
        /*000c*/ 	.word	0x00000000
        /*0010*/ 	.short	0x0004
        /*0012*/ 	.short	0x001c
        /*0014*/ 	.byte	0x00, 0xf0, 0x11, 0x00


	//----- nvinfo : EIATTR_KPARAM_INFO
	.align		4
.L_36:
        /*0018*/ 	.byte	0x04, 0x17
        /*001a*/ 	.short	(.L_38 - .L_37)
.L_37:
        /*001c*/ 	.word	0x00000000
        /*0020*/ 	.short	0x0003
        /*0022*/ 	.short	0x0018
        /*0024*/ 	.byte	0x00, 0xf0, 0x11, 0x00


	//----- nvinfo : EIATTR_KPARAM_INFO
	.align		4
.L_38:
        /*0028*/ 	.byte	0x04, 0x17
        /*002a*/ 	.short	(.L_40 - .L_39)
.L_39:
        /*002c*/ 	.word	0x00000000
        /*0030*/ 	.short	0x0002
        /*0032*/ 	.short	0x0010
        /*0034*/ 	.byte	0x00, 0xf5, 0x21, 0x00


	//----- nvinfo : EIATTR_KPARAM_INFO
	.align		4
.L_40:
        /*0038*/ 	.byte	0x04, 0x17
        /*003a*/ 	.short	(.L_42 - .L_41)
.L_41:
        /*003c*/ 	.word	0x00000000
        /*0040*/ 	.short	0x0001
        /*0042*/ 	.short	0x0008
        /*0044*/ 	.byte	0x00, 0xf5, 0x21, 0x00


	//----- nvinfo : EIATTR_KPARAM_INFO
	.align		4
.L_42:
        /*0048*/ 	.byte	0x04, 0x17
        /*004a*/ 	.short	(.L_44 - .L_43)
.L_43:
        /*004c*/ 	.word	0x00000000
        /*0050*/ 	.short	0x0000
        /*0052*/ 	.short	0x0000
        /*0054*/ 	.byte	0x00, 0xf5, 0x21, 0x00


	//----- nvinfo : EIATTR_SPARSE_MMA_MASK
	.align		4
.L_44:
        /*0058*/ 	.byte	0x03, 0x50
        /*005a*/ 	.short	0x0000


	//----- nvinfo : EIATTR_MAXREG_COUNT
	.align		4
        /*005c*/ 	.byte	0x03, 0x1b
        /*005e*/ 	.short	0x00ff


	//----- nvinfo : EIATTR_NUM_BARRIERS
	.align		4
        /*0060*/ 	.byte	0x02, 0x4c
        /*0062*/ 	.byte	0x01
	.zero		1


	//----- nvinfo : EIATTR_MERCURY_ISA_VERSION
	.align		4
        /*0064*/ 	.byte	0x03, 0x5f
        /*0066*/ 	.short	0x0101


	//----- nvinfo : EIATTR_VRC_CTA_INIT_COUNT
	.align		4
        /*0068*/ 	.byte	0x02, 0x4a
	.zero		1
	.zero		1


	//----- nvinfo : EIATTR_EXIT_INSTR_OFFSETS
	.align		4
        /*006c*/ 	.byte	0x04, 0x1c
        /*006e*/ 	.short	(.L_46 - .L_45)


	//   ....[0]....
.L_45:
        /*0070*/ 	.word	0x000000e0


	//   ....[1]....
        /*0074*/ 	.word	0x00000ab0


	//----- nvinfo : EIATTR_CRS_STACK_SIZE
	.align		4
.L_46:
        /*0078*/ 	.byte	0x04, 0x1e
        /*007a*/ 	.short	(.L_48 - .L_47)
.L_47:
        /*007c*/ 	.word	0x00000000


	//----- nvinfo : EIATTR_CBANK_PARAM_SIZE
	.align		4
.L_48:
        /*0080*/ 	.byte	0x03, 0x19
        /*0082*/ 	.short	0x0020


	//----- nvinfo : EIATTR_PARAM_CBANK
	.align		4
        /*0084*/ 	.byte	0x04, 0x0a
        /*0086*/ 	.short	(.L_50 - .L_49)
	.align		4
.L_49:
        /*0088*/ 	.word	index@(.nv.constant0._Z13matmul_kernelIdEvPKT_S2_PS0_jj)
        /*008c*/ 	.short	0x0380
        /*008e*/ 	.short	0x0020


	//----- nvinfo : EIATTR_SW_WAR
	.align		4
.L_50:
        /*0090*/ 	.byte	0x04, 0x36
        /*0092*/ 	.short	(.L_52 - .L_51)
.L_51:
        /*0094*/ 	.word	0x00000008
.L_52:


//--------------------- .nv.info._Z13matmul_kernelIfEvPKT_S2_PS0_jj --------------------------
	.section	.nv.info._Z13matmul_kernelIfEvPKT_S2_PS0_jj,"",@"SHT_CUDA_INFO"
	.sectionflags	@""
	.align	4


	//----- nvinfo : EIATTR_CUDA_API_VERSION
	.align		4
        /*0000*/ 	.byte	0x04, 0x37
        /*0002*/ 	.short	(.L_54 - .L_53)
.L_53:
        /*0004*/ 	.word	0x00000082


	//----- nvinfo : EIATTR_KPARAM_INFO
	.align		4
.L_54:
        /*0008*/ 	.byte	0x04, 0x17
        /*000a*/ 	.short	(.L_56 - .L_55)
.L_55:
        /*000c*/ 	.word	0x00000000
        /*0010*/ 	.short	0x0004
        /*0012*/ 	.short	0x001c
        /*0014*/ 	.byte	0x00, 0xf0, 0x11, 0x00


	//----- nvinfo : EIATTR_KPARAM_INFO
	.align		4
.L_56:
        /*0018*/ 	.byte	0x04, 0x17
        /*001a*/ 	.short	(.L_58 - .L_57)
.L_57:
        /*001c*/ 	.word	0x00000000
        /*0020*/ 	.short	0x0003
        /*0022*/ 	.short	0x0018
        /*0024*/ 	.byte	0x00, 0xf0, 0x11, 0x00


	//----- nvinfo : EIATTR_KPARAM_INFO
	.align		4
.L_58:
        /*0028*/ 	.byte	0x04, 0x17
        /*002a*/ 	.short	(.L_60 - .L_59)
.L_59:
        /*002c*/ 	.word	0x00000000
        /*0030*/ 	.short	0x0002
        /*0032*/ 	.short	0x0010
        /*0034*/ 	.byte	0x00, 0xf5, 0x21, 0x00


	//----- nvinfo : EIATTR_KPARAM_INFO
	.align		4
.L_60:
        /*0038*/ 	.byte	0x04, 0x17
        /*003a*/ 	.short	(.L_62 - .L_61)
.L_61:
        /*003c*/ 	.word	0x00000000
        /*0040*/ 	.short	0x0001
        /*0042*/ 	.short	0x0008
        /*0044*/ 	.byte	0x00, 0xf5, 0x21, 0x00


	//----- nvinfo : EIATTR_KPARAM_INFO
	.align		4
.L_62:
        /*0048*/ 	.byte	0x04, 0x17
        /*004a*/ 	.short	(.L_64 - .L_63)
.L_63:
        /*004c*/ 	.word	0x00000000
        /*0050*/ 	.short	0x0000
        /*0052*/ 	.short	0x0000
        /*0054*/ 	.byte	0x00, 0xf5, 0x21, 0x00


	//----- nvinfo : EIATTR_SPARSE_MMA_MASK
	.align		4
.L_64:
        /*0058*/ 	.byte	0x03, 0x50
        /*005a*/ 	.short	0x0000


	//----- nvinfo : EIATTR_MAXREG_COUNT
	.align		4
        /*005c*/ 	.byte	0x03, 0x1b
        /*005e*/ 	.short	0x00ff


	//----- nvinfo : EIATTR_NUM_BARRIERS
	.align		4
        /*0060*/ 	.byte	0x02, 0x4c
        /*0062*/ 	.byte	0x01
	.zero		1


	//----- nvinfo : EIATTR_MERCURY_ISA_VERSION
	.align		4
        /*0064*/ 	.byte	0x03, 0x5f
        /*0066*/ 	.short	0x0101


	//----- nvinfo : EIATTR_VRC_CTA_INIT_COUNT
	.align		4
        /*0068*/ 	.byte	0x02, 0x4a
	.zero		1
	.zero		1


	//----- nvinfo : EIATTR_EXIT_INSTR_OFFSETS
	.align		4
        /*006c*/ 	.byte	0x04, 0x1c
        /*006e*/ 	.short	(.L_66 - .L_65)


	//   ....[0]....
.L_65:
        /*0070*/ 	.word	0x000000e0


	//   ....[1]....
        /*0074*/ 	.word	0x00000a00


	//----- nvinfo : EIATTR_CRS_STACK_SIZE
	.align		4
.L_66:
        /*0078*/ 	.byte	0x04, 0x1e
        /*007a*/ 	.short	(.L_68 - .L_67)
.L_67:
        /*007c*/ 	.word	0x00000000


	//----- nvinfo : EIATTR_CBANK_PARAM_SIZE
	.align		4
.L_68:
        /*0080*/ 	.byte	0x03, 0x19
        /*0082*/ 	.short	0x0020


	//----- nvinfo : EIATTR_PARAM_CBANK
	.align		4
        /*0084*/ 	.byte	0x04, 0x0a
        /*0086*/ 	.short	(.L_70 - .L_69)
	.align		4
.L_69:
        /*0088*/ 	.word	index@(.nv.constant0._Z13matmul_kernelIfEvPKT_S2_PS0_jj)
        /*008c*/ 	.short	0x0380
        /*008e*/ 	.short	0x0020


	//----- nvinfo : EIATTR_SW_WAR
	.align		4
.L_70:
        /*0090*/ 	.byte	0x04, 0x36
        /*0092*/ 	.short	(.L_72 - .L_71)
.L_71:
        /*0094*/ 	.word	0x00000008
.L_72:


//--------------------- .nv.info._Z13matmul_kernelIiEvPKT_S2_PS0_jj --------------------------
	.section	.nv.info._Z13matmul_kernelIiEvPKT_S2_PS0_jj,"",@"SHT_CUDA_INFO"
	.sectionflags	@""
	.align	4


	//----- nvinfo : EIATTR_CUDA_API_VERSION
	.align		4
        /*0000*/ 	.byte	0x04, 0x37
        /*0002*/ 	.short	(.L_74 - .L_73)
.L_73:
        /*0004*/ 	.word	0x00000082


	//----- nvinfo : EIATTR_KPARAM_INFO
	.align		4
.L_74:
        /*0008*/ 	.byte	0x04, 0x17
        /*000a*/ 	.short	(.L_76 - .L_75)
.L_75:
        /*000c*/ 	.word	0x00000000
        /*0010*/ 	.short	0x0004
        /*0012*/ 	.short	0x001c
        /*0014*/ 	.byte	0x00, 0xf0, 0x11, 0x00


	//----- nvinfo : EIATTR_KPARAM_INFO
	.align		4
.L_76:
        /*0018*/ 	.byte	0x04, 0x17
        /*001a*/ 	.short	(.L_78 - .L_77)
.L_77:
        /*001c*/ 	.word	0x00000000
        /*0020*/ 	.short	0x0003
        /*0022*/ 	.short	0x0018
        /*0024*/ 	.byte	0x00, 0xf0, 0x11, 0x00


	//----- nvinfo : EIATTR_KPARAM_INFO
	.align		4
.L_78:
        /*0028*/ 	.byte	0x04, 0x17
        /*002a*/ 	.short	(.L_80 - .L_79)
.L_79:
        /*002c*/ 	.word	0x00000000
        /*0030*/ 	.short	0x0002
        /*0032*/ 	.short	0x0010
        /*0034*/ 	.byte	0x00, 0xf5, 0x21, 0x00


	//----- nvinfo : EIATTR_KPARAM_INFO
	.align		4
.L_80:
        /*0038*/ 	.byte	0x04, 0x17
        /*003a*/ 	.short	(.L_82 - .L_81)
.L_81:
        /*003c*/ 	.word	0x00000000
        /*0040*/ 	.short	0x0001
        /*0042*/ 	.short	0x0008
        /*0044*/ 	.byte	0x00, 0xf5, 0x21, 0x00


	//----- nvinfo : EIATTR_KPARAM_INFO
	.align		4
.L_82:
        /*0048*/ 	.byte	0x04, 0x17
        /*004a*/ 	.short	(.L_84 - .L_83)
.L_83:
        /*004c*/ 	.word	0x00000000
        /*0050*/ 	.short	0x0000
        /*0052*/ 	.short	0x0000
        /*0054*/ 	.byte	0x00, 0xf5, 0x21, 0x00


	//----- nvinfo : EIATTR_SPARSE_MMA_MASK
	.align		4
.L_84:
        /*0058*/ 	.byte	0x03, 0x50
        /*005a*/ 	.short	0x0000


	//----- nvinfo : EIATTR_MAXREG_COUNT
	.align		4
        /*005c*/ 	.byte	0x03, 0x1b
        /*005e*/ 	.short	0x00ff


	//----- nvinfo : EIATTR_NUM_BARRIERS
	.align		4
        /*0060*/ 	.byte	0x02, 0x4c
        /*0062*/ 	.byte	0x01
	.zero		1


	//----- nvinfo : EIATTR_MERCURY_ISA_VERSION
	.align		4
        /*0064*/ 	.byte	0x03, 0x5f
        /*0066*/ 	.short	0x0101


	//----- nvinfo : EIATTR_VRC_CTA_INIT_COUNT
	.align		4
        /*0068*/ 	.byte	0x02, 0x4a
	.zero		1
	.zero		1


	//----- nvinfo : EIATTR_EXIT_INSTR_OFFSETS
	.align		4
        /*006c*/ 	.byte	0x04, 0x1c
        /*006e*/ 	.short	(.L_86 - .L_85)


	//   ....[0]....
.L_85:
        /*0070*/ 	.word	0x000000e0


	//   ....[1]....
        /*0074*/ 	.word	0x00000a00


	//----- nvinfo : EIATTR_CRS_STACK_SIZE
	.align		4
.L_86:
        /*0078*/ 	.byte	0x04, 0x1e
        /*007a*/ 	.short	(.L_88 - .L_87)
.L_87:
        /*007c*/ 	.word	0x00000000


	//----- nvinfo : EIATTR_CBANK_PARAM_SIZE
	.align		4
.L_88:
        /*0080*/ 	.byte	0x03, 0x19
        /*0082*/ 	.short	0x0020


	//----- nvinfo : EIATTR_PARAM_CBANK
	.align		4
        /*0084*/ 	.byte	0x04, 0x0a
        /*0086*/ 	.short	(.L_90 - .L_89)
	.align		4
.L_89:
        /*0088*/ 	.word	index@(.nv.constant0._Z13matmul_kernelIiEvPKT_S2_PS0_jj)
        /*008c*/ 	.short	0x0380
        /*008e*/ 	.short	0x0020


	//----- nvinfo : EIATTR_SW_WAR
	.align		4
.L_90:
        /*0090*/ 	.byte	0x04, 0x36
        /*0092*/ 	.short	(.L_92 - .L_91)
.L_91:
        /*0094*/ 	.word	0x00000008
.L_92:


//--------------------- .nv.info._Z17GPU_fill_rand_intPfiff --------------------------
	.section	.nv.info._Z17GPU_fill_rand_intPfiff,"",@"SHT_CUDA_INFO"
	.sectionflags	@""
	.align	4


	//----- nvinfo : EIATTR_CUDA_API_VERSION
	.align		4
        /*0000*/ 	.byte	0x04, 0x37
        /*0002*/ 	.short	(.L_94 - .L_93)
.L_93:
        /*0004*/ 	.word	0x00000082


	//----- nvinfo : EIATTR_KPARAM_INFO
	.align		4
.L_94:
        /*0008*/ 	.byte	0x04, 0x17
        /*000a*/ 	.short	(.L_96 - .L_95)
.L_95:
        /*000c*/ 	.word	0x00000000
        /*0010*/ 	.short	0x0003
        /*0012*/ 	.short	0x0010
        /*0014*/ 	.byte	0x00, 0xf0, 0x11, 0x00


	//----- nvinfo : EIATTR_KPARAM_INFO
	.align		4
.L_96:
        /*0018*/ 	.byte	0x04, 0x17
        /*001a*/ 	.short	(.L_98 - .L_97)
.L_97:
        /*001c*/ 	.word	0x00000000
        /*0020*/ 	.short	0x0002
        /*0022*/ 	.short	0x000c
        /*0024*/ 	.byte	0x00, 0xf0, 0x11, 0x00


	//----- nvinfo : EIATTR_KPARAM_INFO
	.align		4
.L_98:
        /*0028*/ 	.byte	0x04, 0x17
        /*002a*/ 	.short	(.L_100 - .L_99)
.L_99:
        /*002c*/ 	.word	0x00000000
        /*0030*/ 	.short	0x0001
        /*0032*/ 	.short	0x0008
        /*0034*/ 	.byte	0x00, 0xf0, 0x11, 0x00


	//----- nvinfo : EIATTR_KPARAM_INFO
	.align		4
.L_100:
        /*0038*/ 	.byte	0x04, 0x17
        /*003a*/ 	.short	(.L_102 - .L_101)
.L_101:
        /*003c*/ 	.word	0x00000000
        /*0040*/ 	.short	0x0000
        /*0042*/ 	.short	0x0000
        /*0044*/ 	.byte	0x00, 0xf5, 0x21, 0x00


	//----- nvinfo : EIATTR_SPARSE_MMA_MASK
	.align		4
.L_102:
        /*0048*/ 	.byte	0x03, 0x50
        /*004a*/ 	.short	0x0000


	//----- nvinfo : EIATTR_MAXREG_COUNT
	.align		4
        /*004c*/ 	.byte	0x03, 0x1b
        /*004e*/ 	.short	0x00ff


	//----- nvinfo : EIATTR_MERCURY_ISA_VERSION
	.align		4
        /*0050*/ 	.byte	0x03, 0x5f
        /*0052*/ 	.short	0x0101


	//----- nvinfo : EIATTR_VRC_CTA_INIT_COUNT
	.align		4
        /*0054*/ 	.byte	0x02, 0x4a
	.zero		1
	.zero		1


	//----- nvinfo : EIATTR_EXIT_INSTR_OFFSETS
	.align		4
        /*0058*/ 	.byte	0x04, 0x1c
        /*005a*/ 	.short	(.L_104 - .L_103)


	//   ....[0]....
.L_103:
        /*005c*/ 	.word	0x00000080


	//   ....[1]....
        /*0060*/ 	.word	0x000027f0


	//----- nvinfo : EIATTR_CRS_STACK_SIZE
	.align		4
.L_104:
        /*0064*/ 	.byte	0x04, 0x1e
        /*0066*/ 	.short	(.L_106 - .L_105)
.L_105:
        /*0068*/ 	.word	0x00000000


	//----- nvinfo : EIATTR_CBANK_PARAM_SIZE
	.align		4
.L_106:
        /*006c*/ 	.byte	0x03, 0x19
        /*006e*/ 	.short	0x0014


	//----- nvinfo : EIATTR_PARAM_CBANK
	.align		4
        /*0070*/ 	.byte	0x04, 0x0a
        /*0072*/ 	.short	(.L_108 - .L_107)
	.align		4
.L_107:
        /*0074*/ 	.word	index@(.nv.constant0._Z17GPU_fill_rand_intPfiff)
        /*0078*/ 	.short	0x0380
        /*007a*/ 	.short	0x0014


	//----- nvinfo : EIATTR_SW_WAR
	.align		4
.L_108:
        /*007c*/ 	.byte	0x04, 0x36
        /*007e*/ 	.short	(.L_110 - .L_109)
.L_109:
        /*0080*/ 	.word	0x00000008
.L_110:


//--------------------- .nv.callgraph             --------------------------
	.section	.nv.callgraph,"",@"SHT_CUDA_CALLGRAPH"
	.align	4
	.sectionentsize	8
	.align		4
        /*0000*/ 	.word	0x00000000
	.align		4
        /*0004*/ 	.word	0xffffffff
	.align		4
        /*0008*/ 	.word	0x00000000
	.align		4
        /*000c*/ 	.word	0xfffffffe
	.align		4
        /*0010*/ 	.word	0x00000000
	.align		4
        /*0014*/ 	.word	0xfffffffd
	.align		4
        /*0018*/ 	.word	0x00000000
	.align		4
        /*001c*/ 	.word	0xfffffffc


//--------------------- .nv.constant4             --------------------------
	.section	.nv.constant4,"a",@progbits
	.align	8
	.align		8
.nv.constant4:
        /*0000*/ 	.dword	precalc_xorwow_matrix
	.align		8
        /*0008*/ 	.dword	precalc_xorwow_offset_matrix
	.align		8
        /*0010*/ 	.dword	mrg32k3aM1
	.align		8
        /*0018*/ 	.dword	mrg32k3aM2
	.align		8
        /*0020*/ 	.dword	mrg32k3aM1SubSeq
	.align		8
        /*0028*/ 	.dword	mrg32k3aM2SubSeq
	.align		8
        /*0030*/ 	.dword	mrg32k3aM1Seq
	.align		8
        /*0038*/ 	.dword	mrg32k3aM2Seq


//--------------------- .nv.constant3             --------------------------
	.section	.nv.constant3,"a",@progbits
	.align	8
.nv.constant3:
	.type		__cr_lgamma_table,@object
	.size		__cr_lgamma_table,(.L_8 - __cr_lgamma_table)
__cr_lgamma_table:
        /*0000*/ 	.byte	0x00, 0x00, 0x00, 0x00, 0x00, 0x00, 0x00, 0x00, 0x00, 0x00, 0x00, 0x00, 0x00, 0x00, 0x00, 0x00
        /*0010*/ 	.byte	0xef, 0x39, 0xfa, 0xfe, 0x42, 0x2e, 0xe6, 0x3f, 0x02, 0x20, 0x2a, 0xfa, 0x0b, 0xab, 0xfc, 0x3f
        /*0020*/ 	.byte	0xf9, 0x2c, 0x92, 0x7c, 0xa7, 0x6c, 0x09, 0x40, 0xc9, 0x79, 0x44, 0x3c, 0x64, 0x26, 0x13, 0x40
        /*0030*/ 	.byte	0xca, 0x01, 0xcf, 0x3a, 0x27, 0x51, 0x1a, 0x40, 0x30, 0xcc, 0x2d, 0xf3, 0xe1, 0x0c, 0x21, 0x40
        /*0040*/ 	.byte	0x0d, 0xb7, 0xfc, 0x82, 0x8e, 0x35, 0x25, 0x40
.L_8:


//--------------------- .text._Z13matmul_kernelIdEvPKT_S2_PS0_jj --------------------------
	.section	.text._Z13matmul_kernelIdEvPKT_S2_PS0_jj,"ax",@progbits
	.align	128
        .global         _Z13matmul_kernelIdEvPKT_S2_PS0_jj
        .type           _Z13matmul_kernelIdEvPKT_S2_PS0_jj,@function
        .size           _Z13matmul_kernelIdEvPKT_S2_PS0_jj,(.L_x_42 - _Z13matmul_kernelIdEvPKT_S2_PS0_jj)
        .other          _Z13matmul_kernelIdEvPKT_S2_PS0_jj,@"STO_CUDA_ENTRY STV_DEFAULT"
_Z13matmul_kernelIdEvPKT_S2_PS0_jj:
.text._Z13matmul_kernelIdEvPKT_S2_PS0_jj:
[----:B------:R-:W-:Y:S01]  /*0000*/  LDC R1, c[0x0][0x37c] ;  /* 0x0000df00ff017b82 */ /* 0x000fe20000000800 */
[----:B------:R-:W0:Y:S07]  /*0010*/  S2R R0, SR_TID.X ;  /* 0x0000000000007919 */ /* 0x000e2e0000002100 */
[----:B------:R-:W1:Y:S01]  /*0020*/  S2UR UR6, SR_CTAID.X ;  /* 0x00000000000679c3 */ /* 0x000e620000002500 */
[----:B------:R-:W2:Y:S01]  /*0030*/  LDCU.64 UR8, c[0x0][0x398] ;  /* 0x00007300ff0877ac */ /* 0x000ea20008000a00 */
[----:B------:R-:W0:Y:S06]  /*0040*/  S2R R7, SR_TID.Y ;  /* 0x0000000000077919 */ /* 0x000e2c0000002200 */
[----:B------:R-:W3:Y:S01]  /*0050*/  S2UR UR4, SR_CTAID.Y ;  /* 0x00000000000479c3 */ /* 0x000ee20000002600 */
[----:B--2---:R-:W-:-:S02]  /*0060*/  UIMAD UR12, UR9, UR8, URZ ;  /* 0x00000008090c72a4 */ /* 0x004fc4000f8e02ff */
[----:B------:R-:W-:Y:S02]  /*0070*/  UIMAD UR13, UR8, UR8, URZ ;  /* 0x00000008080d72a4 */ /* 0x000fe4000f8e02ff */
[----:B-1----:R-:W-:-:S06]  /*0080*/  UIMAD UR6, UR6, UR9, URZ ;  /* 0x00000009060672a4 */ /* 0x002fcc000f8e02ff */
[----:B------:R-:W-:Y:S01]  /*0090*/  IMAD.U32 R3, RZ, RZ, UR6 ;  /* 0x00000006ff037e24 */ /* 0x000fe2000f8e00ff */
[----:B---3--:R-:W-:Y:S01]  /*00a0*/  UIMAD UR4, UR12, UR4, URZ ;  /* 0x000000040c0472a4 */ /* 0x008fe2000f8e02ff */
[----:B0-----:R-:W-:-:S05]  /*00b0*/  IMAD R2, R7, UR8, R0 ;  /* 0x0000000807027c24 */ /* 0x001fca000f8e0200 */
[----:B------:R-:W-:-:S04]  /*00c0*/  IADD3 R3, PT, PT, R2, UR4, R3 ;  /* 0x0000000402037c10 */ /* 0x000fc8000fffe003 */
[----:B------:R-:W-:-:S13]  /*00d0*/  ISETP.GE.U32.AND P0, PT, R3, UR13, PT ;  /* 0x0000000d03007c0c */ /* 0x000fda000bf06070 */
[----:B------:R-:W-:Y:S05]  /*00e0*/  @P0 EXIT ;  /* 0x000000000000094d */ /* 0x000fea0003800000 */
[----:B------:R-:W-:Y:S02]  /*00f0*/  UIADD3 UR5, UPT, UPT, UR4, -0x1, UR8 ;  /* 0xffffffff04057890 */ /* 0x000fe4000fffe008 */
[----:B------:R-:W-:Y:S01]  /*0100*/  IMAD.U32 R5, RZ, RZ, UR4 ;  /* 0x00000004ff057e24 */ /* 0x000fe2000f8e00ff */
[----:B------:R-:W0:Y:S01]  /*0110*/  LDCU.64 UR18, c[0x0][0x358] ;  /* 0x00006b00ff1277ac */ /* 0x000e220008000a00 */
[----:B------:R-:W-:-:S03]  /*0120*/  CS2R R16, SRZ ;  /* 0x0000000000107805 */ /* 0x000fc6000001ff00 */
[----:B------:R-:W-:-:S13]  /*0130*/  ISETP.GT.AND P0, PT, R5, UR5, PT ;  /* 0x0000000505007c0c */ /* 0x000fda000bf04270 */
[----:B------:R-:W-:Y:S05]  /*0140*/  @P0 BRA `(.L_x_0) ;  /* 0x00000008004c0947 */ /* 0x000fea0003800000 */
[----:B------:R-:W1:Y:S01]  /*0150*/  S2UR UR8, SR_CgaCtaId ;  /* 0x00000000000879c3 */ /* 0x000e620000008800 */
[----:B------:R-:W-:Y:S02]  /*0160*/  USHF.L.U32 UR17, UR9, 0x3, URZ ;  /* 0x0000000309117899 */ /* 0x000fe400080006ff */
[----:B------:R-:W-:Y:S01]  /*0170*/  IMAD R7, R7, UR9, RZ ;  /* 0x0000000907077c24 */ /* 0x000fe2000f8e02ff */
[----:B------:R-:W-:Y:S01]  /*0180*/  UMOV UR4, 0x400 ;  /* 0x0000040000047882 */ /* 0x000fe20000000000 */
[----:B------:R-:W-:Y:S01]  /*0190*/  BSSY.RECONVERGENT B0, `(.L_x_0) ;  /* 0x000008e000007945 */ /* 0x000fe20003800200 */
[----:B------:R-:W-:Y:S01]  /*01a0*/  UIMAD UR14, UR17, UR9, URZ ;  /* 0x00000009110e72a4 */ /* 0x000fe2000f8e02ff */
[----:B------:R-:W-:Y:S01]  /*01b0*/  IMAD.IADD R6, R7, 0x1, R0 ;  /* 0x0000000107067824 */ /* 0x000fe200078e0200 */
[----:B------:R-:W-:Y:S01]  /*01c0*/  ULOP3.LUT UR7, UR9, 0xfffffff8, URZ, 0xc0, !UPT ;  /* 0xfffffff809077892 */ /* 0x000fe2000f8ec0ff */
[----:B------:R-:W-:Y:S01]  /*01d0*/  IMAD.U32 R9, RZ, RZ, UR6 ;  /* 0x00000006ff097e24 */ /* 0x000fe2000f8e00ff */
[----:B------:R-:W-:Y:S01]  /*01e0*/  CS2R R16, SRZ ;  /* 0x0000000000107805 */ /* 0x000fe2000001ff00 */
[----:B------:R-:W-:Y:S01]  /*01f0*/  ULOP3.LUT UR16, UR9, 0x7, URZ, 0xc0, !UPT ;  /* 0x0000000709107892 */ /* 0x000fe2000f8ec0ff */
[----:B------:R-:W-:Y:S01]  /*0200*/  LEA R8, R0, UR14, 0x3 ;  /* 0x0000000e00087c11 */ /* 0x000fe2000f8e18ff */
[----:B-1----:R-:W-:-:S02]  /*0210*/  ULEA UR4, UR8, UR4, 0x18 ;  /* 0x0000000408047291 */ /* 0x002fc4000f8ec0ff */
[----:B------:R-:W-:Y:S02]  /*0220*/  UIADD3 UR8, UPT, UPT, -UR7, URZ, URZ ;  /* 0x000000ff07087290 */ /* 0x000fe4000fffe1ff */
[----:B------:R-:W-:Y:S02]  /*0230*/  UIADD3 UR15, UPT, UPT, UR14, UR4, URZ ;  /* 0x000000040e0f7290 */ /* 0x000fe4000fffe0ff */
[----:B------:R-:W-:Y:S02]  /*0240*/  LEA R6, R6, UR4, 0x3 ;  /* 0x0000000406067c11 */ /* 0x000fe4000f8e18ff */
[----:B------:R-:W-:-:S08]  /*0250*/  IADD3 R8, PT, PT, R8, UR4, RZ ;  /* 0x0000000408087c10 */ /* 0x000fd0000fffe0ff */
.L_x_8:
[----:B------:R-:W1:Y:S01]  /*0260*/  LDC R25, c[0x0][0x39c] ;  /* 0x0000e700ff197b82 */ /* 0x000e620000000800 */
[----:B------:R-:W-:Y:S01]  /*0270*/  IMAD.IADD R15, R2, 0x1, R5 ;  /* 0x00000001020f7824 */ /* 0x000fe200078e0205 */
[----:B------:R-:W-:Y:S04]  /*0280*/  BSSY.RECONVERGENT B1, `(.L_x_1) ;  /* 0x000007c000017945 */ /* 0x000fe80003800200 */
[----:B------:R-:W-:Y:S01]  /*0290*/  ISETP.GE.U32.AND P1, PT, R15, UR13, PT ;  /* 0x0000000d0f007c0c */ /* 0x000fe2000bf26070 */
[----:B-1----:R-:W-:-:S05]  /*02a0*/  IMAD.IADD R5, R5, 0x1, R25 ;  /* 0x0000000105057824 */ /* 0x002fca00078e0219 */
[----:B------:R-:W-:-:S07]  /*02b0*/  ISETP.GT.AND P0, PT, R5, UR5, PT ;  /* 0x0000000505007c0c */ /* 0x000fce000bf04270 */
[----:B------:R-:W-:Y:S06]  /*02c0*/  @P1 BRA `(.L_x_2) ;  /* 0x0000000400dc1947 */ /* 0x000fec0003800000 */
[----:B------:R-:W-:-:S05]  /*02d0*/  IMAD.IADD R19, R2, 0x1, R9 ;  /* 0x0000000102137824 */ /* 0x000fca00078e0209 */
[----:B------:R-:W-:-:S13]  /*02e0*/  ISETP.GE.U32.AND P1, PT, R19, UR13, PT ;  /* 0x0000000d13007c0c */ /* 0x000fda000bf26070 */
[----:B------:R-:W-:Y:S05]  /*02f0*/  @P1 BRA `(.L_x_2) ;  /* 0x0000000400d01947 */ /* 0x000fea0003800000 */
[----:B------:R-:W1:Y:S08]  /*0300*/  LDC.64 R12, c[0x0][0x380] ;  /* 0x0000e000ff0c7b82 */ /* 0x000e700000000a00 */
[----:B------:R-:W2:Y:S01]  /*0310*/  LDC.64 R10, c[0x0][0x388] ;  /* 0x0000e200ff0a7b82 */ /* 0x000ea20000000a00 */
[----:B-1----:R-:W-:-:S06]  /*0320*/  IMAD.WIDE.U32 R12, R15, 0x8, R12 ;  /* 0x000000080f0c7825 */ /* 0x002fcc00078e000c */
[----:B0-----:R-:W3:Y:S01]  /*0330*/  LDG.E.64 R12, desc[UR18][R12.64] ;  /* 0x000000120c0c7981 */ /* 0x001ee2000c1e1b00 */
[----:B--2---:R-:W-:-:S06]  /*0340*/  IMAD.WIDE.U32 R10, R19, 0x8, R10 ;  /* 0x00000008130a7825 */ /* 0x004fcc00078e000a */
[----:B------:R-:W2:Y:S01]  /*0350*/  LDG.E.64 R10, desc[UR18][R10.64] ;  /* 0x000000120a0a7981 */ /* 0x000ea2000c1e1b00 */
[----:B------:R-:W-:Y:S01]  /*0360*/  ISETP.NE.AND P1, PT, R25, RZ, PT ;  /* 0x000000ff1900720c */ /* 0x000fe20003f25270 */
[----:B------:R-:W-:Y:S05]  /*0370*/  WARPSYNC.ALL ;  /* 0x0000000000007948 */ /* 0x000fea0003800000 */
[----:B---3--:R0:W-:Y:S04]  /*0380*/  STS.64 [R6], R12 ;  /* 0x0000000c06007388 */ /* 0x0081e80000000a00 */
[----:B--2---:R0:W-:Y:S01]  /*0390*/  STS.64 [R6+UR14], R10 ;  /* 0x0000000a06007988 */ /* 0x0041e20008000a0e */
[----:B------:R-:W-:Y:S06]  /*03a0*/  BAR.SYNC.DEFER_BLOCKING 0x0 ;  /* 0x0000000000007b1d */ /* 0x000fec0000010000 */
[----:B------:R-:W-:Y:S05]  /*03b0*/  @!P1 BRA `(.L_x_3) ;  /* 0x00000004009c9947 */ /* 0x000fea0003800000 */
[----:B------:R-:W-:Y:S01]  /*03c0*/  ISETP.GE.U32.AND P1, PT, R25, 0x8, PT ;  /* 0x000000081900780c */ /* 0x000fe20003f26070 */
[----:B------:R-:W-:-:S12]  /*03d0*/  UMOV UR4, URZ ;  /* 0x000000ff00047c82 */ /* 0x000fd80008000000 */
[----:B------:R-:W-:Y:S05]  /*03e0*/  @!P1 BRA `(.L_x_4) ;  /* 0x0000000000ac9947 */ /* 0x000fea0003800000 */
[----:B------:R-:W1:Y:S01]  /*03f0*/  S2UR UR10, SR_CgaCtaId ;  /* 0x00000000000a79c3 */ /* 0x000e620000008800 */
[----:B------:R-:W-:Y:S01]  /*0400*/  UMOV UR4, 0x400 ;  /* 0x0000040000047882 */ /* 0x000fe20000000000 */
[----:B------:R-:W-:Y:S01]  /*0410*/  MOV R4, R8 ;  /* 0x0000000800047202 */ /* 0x000fe20000000f00 */
[----:B-1----:R-:W-:-:S06]  /*0420*/  ULEA UR4, UR10, UR4, 0x18 ;  /* 0x000000040a047291 */ /* 0x002fcc000f8ec0ff */
[----:B------:R-:W-:Y:S01]  /*0430*/  LEA R24, R7, UR4, 0x3 ;  /* 0x0000000407187c11 */ /* 0x000fe2000f8e18ff */
[----:B------:R-:W-:-:S04]  /*0440*/  UMOV UR4, UR8 ;  /* 0x0000000800047c82 */ /* 0x000fc80008000000 */
[----:B------:R-:W-:-:S07]  /*0450*/  VIADD R24, R24, 0x20 ;  /* 0x0000002018187836 */ /* 0x000fce0000000000 */
.L_x_5:
[----:B------:R-:W-:Y:S01]  /*0460*/  LDS.64 R14, [R24+-0x20] ;  /* 0xffffe000180e7984 */ /* 0x000fe20000000a00 */
[----:B------:R-:W-:Y:S01]  /*0470*/  VIADD R28, R4, UR17 ;  /* 0x00000011041c7c36 */ /* 0x000fe20008000000 */
[----:B------:R-:W-:Y:S02]  /*0480*/  UIADD3 UR4, UPT, UPT, UR4, 0x8, URZ ;  /* 0x0000000804047890 */ /* 0x000fe4000fffe0ff */
[----:B------:R-:W1:Y:S01]  /*0490*/  LDS.64 R22, [R4] ;  /* 0x0000000004167984 */ /* 0x000e620000000a00 */
[----:B------:R-:W-:Y:S01]  /*04a0*/  VIADD R27, R28, UR17 ;  /* 0x000000111c1b7c36 */ /* 0x000fe20008000000 */
[----:B------:R-:W-:Y:S02]  /*04b0*/  UISETP.NE.AND UP0, UPT, UR4, URZ, UPT ;  /* 0x000000ff0400728c */ /* 0x000fe4000bf05270 */
[----:B------:R-:W-:Y:S02]  /*04c0*/  LDS.64 R20, [R24+-0x18] ;  /* 0xffffe80018147984 */ /* 0x000fe40000000a00 */
[----:B------:R-:W-:-:S02]  /*04d0*/  IADD3 R26, PT, PT, R27, UR17, RZ ;  /* 0x000000111b1a7c10 */ /* 0x000fc4000fffe0ff */
[----:B------:R2:W3:Y:S03]  /*04e0*/  LDS.64 R18, [R4+UR17] ;  /* 0x0000001104127984 */ /* 0x0004e60008000a00 */
[----:B------:R-:W-:Y:S01]  /*04f0*/  VIADD R29, R26, UR17 ;  /* 0x000000111a1d7c36 */ /* 0x000fe20008000000 */
[----:B0-----:R-:W-:Y:S04]  /*0500*/  LDS.64 R10, [R24+-0x10] ;  /* 0xfffff000180a7984 */ /* 0x001fe80000000a00 */
[----:B------:R0:W4:Y:S01]  /*0510*/  LDS.64 R12, [R28+UR17] ;  /* 0x000000111c0c7984 */ /* 0x0001220008000a00 */
[----:B--2---:R-:W-:Y:S01]  /*0520*/  LEA R4, R25, R4, 0x6 ;  /* 0x0000000419047211 */ /* 0x004fe200078e30ff */
[----:B0-----:R-:W-:Y:S01]  /*0530*/  VIADD R28, R29, UR17 ;  /* 0x000000111d1c7c36 */ /* 0x001fe20008000000 */
[----:B-1----:R-:W-:Y:S01]  /*0540*/  DFMA R22, R14, R22, R16 ;  /* 0x000000160e16722b */ /* 0x002fe20000000010 */
[----:B------:R-:W-:Y:S04]  /*0550*/  LDS.64 R14, [R24+-0x8] ;  /* 0xfffff800180e7984 */ /* 0x000fe80000000a00 */
[----:B------:R0:W1:Y:S03]  /*0560*/  LDS.64 R16, [R27+UR17] ;  /* 0x000000111b107984 */ /* 0x0000660008000a00 */
[----:B---3--:R-:W-:Y:S01]  /*0570*/  DFMA R18, R20, R18, R22 ;  /* 0x000000121412722b */ /* 0x008fe20000000016 */
[----:B------:R-:W-:Y:S04]  /*0580*/  LDS.64 R20, [R24] ;  /* 0x0000000018147984 */ /* 0x000fe80000000a00 */
[----:B------:R-:W2:Y:S01]  /*0590*/  LDS.64 R22, [R26+UR17] ;  /* 0x000000111a167984 */ /* 0x000ea20008000a00 */
[----:B0-----:R-:W-:-:S02]  /*05a0*/  VIADD R27, R28, UR17 ;  /* 0x000000111c1b7c36 */ /* 0x001fc40008000000 */
[----:B----4-:R-:W-:Y:S01]  /*05b0*/  DFMA R10, R10, R12, R18 ;  /* 0x0000000c0a0a722b */ /* 0x010fe20000000012 */
[----:B------:R-:W-:Y:S04]  /*05c0*/  LDS.64 R12, [R24+0x8] ;  /* 0x00000800180c7984 */ /* 0x000fe80000000a00 */
[----:B------:R-:W-:Y:S03]  /*05d0*/  LDS.64 R18, [R28+UR17] ;  /* 0x000000111c127984 */ /* 0x000fe60008000a00 */
[----:B-1----:R-:W-:Y:S02]  /*05e0*/  DFMA R14, R14, R16, R10 ;  /* 0x000000100e0e722b */ /* 0x002fe4000000000a */
[----:B------:R-:W0:Y:S04]  /*05f0*/  LDS.64 R10, [R29+UR17] ;  /* 0x000000111d0a7984 */ /* 0x000e280008000a00 */
[----:B------:R-:W-:Y:S02]  /*0600*/  LDS.64 R16, [R27+UR17] ;  /* 0x000000111b107984 */ /* 0x000fe40008000a00 */
[----:B--2---:R-:W-:-:S02]  /*0610*/  DFMA R22, R20, R22, R14 ;  /* 0x000000161416722b */ /* 0x004fc4000000000e */
[----:B------:R-:W1:Y:S04]  /*0620*/  LDS.64 R20, [R24+0x10] ;  /* 0x0000100018147984 */ /* 0x000e680000000a00 */
[----:B------:R2:W3:Y:S02]  /*0630*/  LDS.64 R14, [R24+0x18] ;  /* 0x00001800180e7984 */ /* 0x0004e40000000a00 */
[----:B--2---:R-:W-:Y:S01]  /*0640*/  VIADD R24, R24, 0x40 ;  /* 0x0000004018187836 */ /* 0x004fe20000000000 */
[----:B0-----:R-:W-:-:S08]  /*0650*/  DFMA R10, R12, R10, R22 ;  /* 0x0000000a0c0a722b */ /* 0x001fd00000000016 */
[----:B-1----:R-:W-:-:S08]  /*0660*/  DFMA R10, R20, R18, R10 ;  /* 0x00000012140a722b */ /* 0x002fd0000000000a */
[----:B---3--:R-:W-:Y:S01]  /*0670*/  DFMA R16, R14, R16, R10 ;  /* 0x000000100e10722b */ /* 0x008fe2000000000a */
[----:B------:R-:W-:Y:S10]  /*0680*/  BRA.U UP0, `(.L_x_5) ;  /* 0xfffffffd00747547 */ /* 0x000ff4000b83ffff */
[----:B------:R-:W-:-:S05]  /*0690*/  UMOV UR4, UR7 ;  /* 0x0000000700047c82 */ /* 0x000fca0008000000 */
.L_x_4:
[----:B------:R-:W-:-:S09]  /*06a0*/  UISETP.NE.AND UP0, UPT, UR16, URZ, UPT ;  /* 0x000000ff1000728c */ /* 0x000fd2000bf05270 */
[----:B------:R-:W-:Y:S05]  /*06b0*/  BRA.U !UP0, `(.L_x_3) ;  /* 0x0000000108dc7547 */ /* 0x000fea000b800000 */
[----:B------:R-:W-:Y:S01]  /*06c0*/  UIADD3 UR10, UPT, UPT, UR16, -0x1, URZ ;  /* 0xffffffff100a7890 */ /* 0x000fe2000fffe0ff */
[----:B------:R-:W-:-:S03]  /*06d0*/  LOP3.LUT P1, R4, R25, 0x3, RZ, 0xc0, !PT ;  /* 0x0000000319047812 */ /* 0x000fc6000782c0ff */
[----:B------:R-:W-:-:S09]  /*06e0*/  UISETP.GE.U32.AND UP0, UPT, UR10, 0x3, UPT ;  /* 0x000000030a00788c */ /* 0x000fd2000bf06070 */
[----:B------:R-:W-:Y:S05]  /*06f0*/  BRA.U !UP0, `(.L_x_6) ;  /* 0x0000000108587547 */ /* 0x000fea000b800000 */
[----:B------:R-:W1:Y:S01]  /*0700*/  S2UR UR11, SR_CgaCtaId ;  /* 0x00000000000b79c3 */ /* 0x000e620000008800 */
[----:B------:R-:W-:Y:S01]  /*0710*/  UMOV UR10, 0x400 ;  /* 0x00000400000a7882 */ /* 0x000fe20000000000 */
[----:B0-----:R-:W-:Y:S02]  /*0720*/  IMAD R10, R25, UR4, R0 ;  /* 0x00000004190a7c24 */ /* 0x001fe4000f8e0200 */
[----:B------:R-:W-:Y:S01]  /*0730*/  VIADD R24, R7, UR4 ;  /* 0x0000000407187c36 */ /* 0x000fe20008000000 */
[----:B------:R-:W-:Y:S02]  /*0740*/  UIADD3 UR4, UPT, UPT, UR4, 0x4, URZ ;  /* 0x0000000404047890 */ /* 0x000fe4000fffe0ff */
[----:B------:R-:W-:-:S04]  /*0750*/  LEA R26, R10, UR15, 0x3 ;  /* 0x0000000f0a1a7c11 */ /* 0x000fc8000f8e18ff */
[----:B------:R-:W-:Y:S01]  /*0760*/  IADD3 R27, PT, PT, R26, UR17, RZ ;  /* 0x000000111a1b7c10 */ /* 0x000fe2000fffe0ff */
[----:B------:R-:W-:Y:S04]  /*0770*/  LDS.64 R22, [R26] ;  /* 0x000000001a167984 */ /* 0x000fe80000000a00 */
[----:B------:R-:W-:Y:S01]  /*0780*/  LDS.64 R12, [R26+UR17] ;  /* 0x000000111a0c7984 */ /* 0x000fe20008000a00 */
[----:B------:R-:W-:-:S06]  /*0790*/  VIADD R18, R27, UR17 ;  /* 0x000000111b127c36 */ /* 0x000fcc0008000000 */
[----:B------:R-:W-:Y:S01]  /*07a0*/  LDS.64 R18, [R18+UR17] ;  /* 0x0000001112127984 */ /* 0x000fe20008000a00 */
[----:B-1----:R-:W-:-:S06]  /*07b0*/  ULEA UR10, UR11, UR10, 0x18 ;  /* 0x0000000a0b0a7291 */ /* 0x002fcc000f8ec0ff */
[----:B------:R-:W-:-:S05]  /*07c0*/  LEA R24, R24, UR10, 0x3 ;  /* 0x0000000a18187c11 */ /* 0x000fca000f8e18ff */
[----:B------:R-:W0:Y:S04]  /*07d0*/  LDS.64 R14, [R24] ;  /* 0x00000000180e7984 */ /* 0x000e280000000a00 */
[----:B------:R-:W1:Y:S04]  /*07e0*/  LDS.64 R10, [R24+0x8] ;  /* 0x00000800180a7984 */ /* 0x000e680000000a00 */
[----:B------:R-:W-:Y:S01]  /*07f0*/  LDS.64 R20, [R24+0x10] ;  /* 0x0000100018147984 */ /* 0x000fe20000000a00 */
[----:B0-----:R-:W-:-:S03]  /*0800*/  DFMA R22, R14, R22, R16 ;  /* 0x000000160e16722b */ /* 0x001fc60000000010 */
[----:B------:R-:W0:Y:S04]  /*0810*/  LDS.64 R14, [R27+UR17] ;  /* 0x000000111b0e7984 */ /* 0x000e280008000a00 */
[----:B------:R-:W2:Y:S01]  /*0820*/  LDS.64 R16, [R24+0x18] ;  /* 0x0000180018107984 */ /* 0x000ea20000000a00 */
[----:B-1----:R-:W-:-:S08]  /*0830*/  DFMA R10, R10, R12, R22 ;  /* 0x0000000c0a0a722b */ /* 0x002fd00000000016 */
[----:B0-----:R-:W-:-:S08]  /*0840*/  DFMA R10, R20, R14, R10 ;  /* 0x0000000e140a722b */ /* 0x001fd0000000000a */
[----:B--2---:R-:W-:-:S11]  /*0850*/  DFMA R16, R16, R18, R10 ;  /* 0x000000121010722b */ /* 0x004fd6000000000a */
.L_x_6:
[----:B------:R-:W-:Y:S05]  /*0860*/  @!P1 BRA `(.L_x_3) ;  /* 0x0000000000709947 */ /* 0x000fea0003800000 */
[----:B------:R-:W-:Y:S02]  /*0870*/  ISETP.NE.AND P1, PT, R4, 0x1, PT ;  /* 0x000000010400780c */ /* 0x000fe40003f25270 */
[----:B------:R-:W-:-:S11]  /*0880*/  LOP3.LUT P2, RZ, R25, 0x1, RZ, 0xc0, !PT ;  /* 0x0000000119ff7812 */ /* 0x000fd6000784c0ff */
[----:B------:R-:W-:Y:S05]  /*0890*/  @!P1 BRA `(.L_x_7) ;  /* 0x0000000000389947 */ /* 0x000fea0003800000 */
[----:B------:R-:W1:Y:S01]  /*08a0*/  S2UR UR11, SR_CgaCtaId ;  /* 0x00000000000b79c3 */ /* 0x000e620000008800 */
[----:B------:R-:W-:Y:S01]  /*08b0*/  UMOV UR10, 0x400 ;  /* 0x00000400000a7882 */ /* 0x000fe20000000000 */
[----:B0-----:R-:W-:Y:S02]  /*08c0*/  IMAD R10, R25, UR4, R0 ;  /* 0x00000004190a7c24 */ /* 0x001fe4000f8e0200 */
[----:B------:R-:W-:Y:S01]  /*08d0*/  VIADD R4, R7, UR4 ;  /* 0x0000000407047c36 */ /* 0x000fe20008000000 */
[----:B------:R-:W-:Y:S02]  /*08e0*/  UIADD3 UR4, UPT, UPT, UR4, 0x2, URZ ;  /* 0x0000000204047890 */ /* 0x000fe4000fffe0ff */
[----:B------:R-:W-:-:S05]  /*08f0*/  LEA R20, R10, UR15, 0x3 ;  /* 0x0000000f0a147c11 */ /* 0x000fca000f8e18ff */
[----:B------:R-:W-:Y:S04]  /*0900*/  LDS.64 R14, [R20] ;  /* 0x00000000140e7984 */ /* 0x000fe80000000a00 */
[----:B------:R-:W-:Y:S01]  /*0910*/  LDS.64 R12, [R20+UR17] ;  /* 0x00000011140c7984 */ /* 0x000fe20008000a00 */
[----:B-1----:R-:W-:-:S06]  /*0920*/  ULEA UR10, UR11, UR10, 0x18 ;  /* 0x0000000a0b0a7291 */ /* 0x002fcc000f8ec0ff */
[----:B------:R-:W-:-:S05]  /*0930*/  LEA R4, R4, UR10, 0x3 ;  /* 0x0000000a04047c11 */ /* 0x000fca000f8e18ff */
[----:B------:R-:W0:Y:S04]  /*0940*/  LDS.64 R18, [R4] ;  /* 0x0000000004127984 */ /* 0x000e280000000a00 */
[----:B------:R-:W1:Y:S01]  /*0950*/  LDS.64 R10, [R4+0x8] ;  /* 0x00000800040a7984 */ /* 0x000e620000000a00 */
[----:B0-----:R-:W-:-:S08]  /*0960*/  DFMA R14, R18, R14, R16 ;  /* 0x0000000e120e722b */ /* 0x001fd00000000010 */
[----:B-1----:R-:W-:-:S11]  /*0970*/  DFMA R16, R10, R12, R14 ;  /* 0x0000000c0a10722b */ /* 0x002fd6000000000e */
.L_x_7:
[----:B------:R-:W-:Y:S05]  /*0980*/  @!P2 BRA `(.L_x_3) ;  /* 0x000000000028a947 */ /* 0x000fea0003800000 */
[----:B------:R-:W1:Y:S01]  /*0990*/  S2UR UR11, SR_CgaCtaId ;  /* 0x00000000000b79c3 */ /* 0x000e620000008800 */
[----:B------:R-:W-:Y:S01]  /*09a0*/  UMOV UR10, 0x400 ;  /* 0x00000400000a7882 */ /* 0x000fe20000000000 */
[----:B------:R-:W-:Y:S01]  /*09b0*/  IMAD R25, R25, UR4, R0 ;  /* 0x0000000419197c24 */ /* 0x000fe2000f8e0200 */
[----:B------:R-:W-:-:S04]  /*09c0*/  IADD3 R4, PT, PT, R7, UR4, RZ ;  /* 0x0000000407047c10 */ /* 0x000fc8000fffe0ff */
[----:B0-----:R-:W-:-:S06]  /*09d0*/  LEA R12, R25, UR15, 0x3 ;  /* 0x0000000f190c7c11 */ /* 0x001fcc000f8e18ff */
[----:B------:R-:W-:Y:S01]  /*09e0*/  LDS.64 R12, [R12] ;  /* 0x000000000c0c7984 */ /* 0x000fe20000000a00 */
[----:B-1----:R-:W-:-:S06]  /*09f0*/  ULEA UR10, UR11, UR10, 0x18 ;  /* 0x0000000a0b0a7291 */ /* 0x002fcc000f8ec0ff */
[----:B------:R-:W-:-:S05]  /*0a00*/  LEA R4, R4, UR10, 0x3 ;  /* 0x0000000a04047c11 */ /* 0x000fca000f8e18ff */
[----:B------:R-:W0:Y:S02]  /*0a10*/  LDS.64 R10, [R4] ;  /* 0x00000000040a7984 */ /* 0x000e240000000a00 */
[----:B0-----:R-:W-:-:S11]  /*0a20*/  DFMA R16, R10, R12, R16 ;  /* 0x0000000c0a10722b */ /* 0x001fd60000000010 */
.L_x_3:
[----:B------:R-:W-:Y:S06]  /*0a30*/  BAR.SYNC.DEFER_BLOCKING 0x0 ;  /* 0x0000000000007b1d */ /* 0x000fec0000010000 */
.L_x_2:
[----:B0-----:R-:W-:Y:S05]  /*0a40*/  BSYNC.RECONVERGENT B1 ;  /* 0x0000000000017941 */ /* 0x001fea0003800200 */
.L_x_1:
[----:B------:R-:W-:Y:S01]  /*0a50*/  VIADD R9, R9, UR12 ;  /* 0x0000000c09097c36 */ /* 0x000fe20008000000 */
[----:B------:R-:W-:Y:S06]  /*0a60*/  @!P0 BRA `(.L_x_8) ;  /* 0xfffffff400fc8947 */ /* 0x000fec000383ffff */
[----:B------:R-:W-:Y:S05]  /*0a70*/  BSYNC.RECONVERGENT B0 ;  /* 0x0000000000007941 */ /* 0x000fea0003800200 */
.L_x_0:
[----:B------:R-:W1:Y:S02]  /*0a80*/  LDC.64 R4, c[0x0][0x390] ;  /* 0x0000e400ff047b82 */ /* 0x000e640000000a00 */
[----:B-1----:R-:W-:-:S05]  /*0a90*/  IMAD.WIDE.U32 R2, R3, 0x8, R4 ;  /* 0x0000000803027825 */ /* 0x002fca00078e0004 */
[----:B0-----:R-:W-:Y:S01]  /*0aa0*/  STG.E.64 desc[UR18][R2.64], R16 ;  /* 0x0000001002007986 */ /* 0x001fe2000c101b12 */
[----:B------:R-:W-:Y:S05]  /*0ab0*/  EXIT ;  /* 0x000000000000794d */ /* 0x000fea0003800000 */
.L_x_9:
[----:B------:R-:W-:-:S00]  /*0ac0*/  BRA `(.L_x_9) ;  /* 0xfffffffc00fc7947 */ /* 0x000fc0000383ffff */
[----:B------:R-:W-:-:S00]  /*0ad0*/  NOP ;  /* 0x0000000000007918 */ /* 0x000fc00000000000 */
        /* <DEDUP_REMOVED lines=10> */
.L_x_42:


//--------------------- .text._Z13matmul_kernelIfEvPKT_S2_PS0_jj --------------------------
	.section	.text._Z13matmul_kernelIfEvPKT_S2_PS0_jj,"ax",@progbits
	.align	128
        .global         _Z13matmul_kernelIfEvPKT_S2_PS0_jj
        .type           _Z13matmul_kernelIfEvPKT_S2_PS0_jj,@function
        .size           _Z13matmul_kernelIfEvPKT_S2_PS0_jj,(.L_x_43 - _Z13matmul_kernelIfEvPKT_S2_PS0_jj)
        .other          _Z13matmul_kernelIfEvPKT_S2_PS0_jj,@"STO_CUDA_ENTRY STV_DEFAULT"
_Z13matmul_kernelIfEvPKT_S2_PS0_jj:
.text._Z13matmul_kernelIfEvPKT_S2_PS0_jj:
        /* <DEDUP_REMOVED lines=9> */
[----:B------:R-:W-:Y:S01]  /*0090*/  MOV R3, UR6 ;  /* 0x0000000600037c02 */ /* 0x000fe20008000f00 */
        /* <DEDUP_REMOVED lines=8> */
[----:B------:R-:W-:-:S03]  /*0120*/  HFMA2 R8, -RZ, RZ, 0, 0 ;  /* 0x00000000ff087431 */ /* 0x000fc600000001ff */
        /* <DEDUP_REMOVED lines=10> */
[----:B------:R-:W-:Y:S01]  /*01d0*/  MOV R9, UR6 ;  /* 0x0000000600097c02 */ /* 0x000fe20008000f00 */
[----:B------:R-:W-:Y:S01]  /*01e0*/  IMAD.MOV.U32 R8, RZ, RZ, RZ ;  /* 0x000000ffff087224 */ /* 0x000fe200078e00ff */
[----:B------:R-:W-:Y:S01]  /*01f0*/  ULOP3.LUT UR15, UR9, 0x7, URZ, 0xc0, !UPT ;  /* 0x00000007090f7892 */ /* 0x000fe2000f8ec0ff */
[----:B------:R-:W-:Y:S01]  /*0200*/  LEA R6, R0, UR13, 0x2 ;  /* 0x0000000d00067c11 */ /* 0x000fe2000f8e10ff */
[----:B------:R-:W-:-:S02]  /*0210*/  ULOP3.LUT UR16, UR9, 0x3, URZ, 0xc0, !UPT ;  /* 0x0000000309107892 */ /* 0x000fc4000f8ec0ff */
[----:B------:R-:W-:Y:S02]  /*0220*/  UIADD3 UR10, UPT, UPT, -UR8, URZ, URZ ;  /* 0x000000ff080a7290 */ /* 0x000fe4000fffe1ff */
[----:B-1----:R-:W-:-:S04]  /*0230*/  ULEA UR7, UR7, UR4, 0x18 ;  /* 0x0000000407077291 */ /* 0x002fc8000f8ec0ff */
[----:B------:R-:W-:Y:S02]  /*0240*/  UIADD3 UR14, UPT, UPT, UR13, UR7, URZ ;  /* 0x000000070d0e7290 */ /* 0x000fe4000fffe0ff */
[----:B------:R-:W-:Y:S02]  /*0250*/  LEA R4, R4, UR7, 0x2 ;  /* 0x0000000704047c11 */ /* 0x000fe4000f8e10ff */
[----:B------:R-:W-:-:S08]  /*0260*/  IADD3 R6, PT, PT, R6, UR7, RZ ;  /* 0x0000000706067c10 */ /* 0x000fd0000fffe0ff */
.L_x_18:
[----:B------:R-:W1:Y:S01]  /*0270*/  LDC R11, c[0x0][0x39c] ;  /* 0x0000e700ff0b7b82 */ /* 0x000e620000000800 */
[----:B------:R-:W-:Y:S01]  /*0280*/  IMAD.IADD R17, R2, 0x1, R5 ;  /* 0x0000000102117824 */ /* 0x000fe200078e0205 */
[----:B------:R-:W-:Y:S04]  /*0290*/  BSSY.RECONVERGENT B1, `(.L_x_11) ;  /* 0x0000070000017945 */ /* 0x000fe80003800200 */
[----:B------:R-:W-:Y:S02]  /*02a0*/  ISETP.GE.U32.AND P1, PT, R17, UR12, PT ;  /* 0x0000000c11007c0c */ /* 0x000fe4000bf26070 */
[----:B-1----:R-:W-:-:S04]  /*02b0*/  IADD3 R5, PT, PT, R5, R11, RZ ;  /* 0x0000000b05057210 */ /* 0x002fc80007ffe0ff */
        /* <DEDUP_REMOVED lines=8> */
[----:B0-----:R-:W3:Y:S01]  /*0340*/  LDG.E R15, desc[UR20][R14.64] ;  /* 0x000000140e0f7981 */ /* 0x001ee2000c1e1900 */
[----:B--2---:R-:W-:-:S06]  /*0350*/  IMAD.WIDE.U32 R12, R19, 0x4, R12 ;  /* 0x00000004130c7825 */ /* 0x004fcc00078e000c */
[----:B------:R-:W2:Y:S01]  /*0360*/  LDG.E R13, desc[UR20][R12.64] ;  /* 0x000000140c0d7981 */ /* 0x000ea2000c1e1900 */
[----:B------:R-:W-:Y:S01]  /*0370*/  ISETP.NE.AND P1, PT, R11, RZ, PT ;  /* 0x000000ff0b00720c */ /* 0x000fe20003f25270 */
[----:B------:R-:W-:Y:S05]  /*0380*/  WARPSYNC.ALL ;  /* 0x0000000000007948 */ /* 0x000fea0003800000 */
[----:B---3--:R0:W-:Y:S04]  /*0390*/  STS [R4], R15 ;  /* 0x0000000f04007388 */ /* 0x0081e80000000800 */
[----:B--2---:R0:W-:Y:S01]  /*03a0*/  STS [R4+UR13], R13 ;  /* 0x0000000d04007988 */ /* 0x0041e2000800080d */
[----:B------:R-:W-:Y:S06]  /*03b0*/  BAR.SYNC.DEFER_BLOCKING 0x0 ;  /* 0x0000000000007b1d */ /* 0x000fec0000010000 */
[----:B------:R-:W-:Y:S05]  /*03c0*/  @!P1 BRA `(.L_x_13) ;  /* 0x00000004006c9947 */ /* 0x000fea0003800000 */
[----:B------:R-:W-:Y:S01]  /*03d0*/  ISETP.GE.U32.AND P1, PT, R11, 0x8, PT ;  /* 0x000000080b00780c */ /* 0x000fe20003f26070 */
[----:B------:R-:W-:-:S12]  /*03e0*/  UMOV UR4, URZ ;  /* 0x000000ff00047c82 */ /* 0x000fd80008000000 */
[----:B------:R-:W-:Y:S05]  /*03f0*/  @!P1 BRA `(.L_x_14) ;  /* 0x0000000000a09947 */ /* 0x000fea0003800000 */
[----:B------:R-:W-:Y:S01]  /*0400*/  LEA R12, R7, UR7, 0x2 ;  /* 0x00000007070c7c11 */ /* 0x000fe2000f8e10ff */
[----:B------:R-:W-:Y:S01]  /*0410*/  UMOV UR4, UR10 ;  /* 0x0000000a00047c82 */ /* 0x000fe20008000000 */
[----:B------:R-:W-:-:S03]  /*0420*/  MOV R10, R6 ;  /* 0x00000006000a7202 */ /* 0x000fc60000000f00 */
[----:B------:R-:W-:-:S07]  /*0430*/  VIADD R12, R12, 0x10 ;  /* 0x000000100c0c7836 */ /* 0x000fce0000000000 */
.L_x_15:
[----:B------:R-:W-:Y:S01]  /*0440*/  LDS R23, [R12+-0x10] ;  /* 0xfffff0000c177984 */ /* 0x000fe20000000800 */
[----:B------:R-:W-:Y:S01]  /*0450*/  IADD3 R22, PT, PT, R10, UR18, RZ ;  /* 0x000000120a167c10 */ /* 0x000fe2000fffe0ff */
[----:B------:R-:W-:Y:S02]  /*0460*/  UIADD3 UR4, UPT, UPT, UR4, 0x8, URZ ;  /* 0x0000000804047890 */ /* 0x000fe4000fffe0ff */
[----:B------:R-:W1:Y:S01]  /*0470*/  LDS R24, [R10] ;  /* 0x000000000a187984 */ /* 0x000e620000000800 */
[----:B------:R-:W-:Y:S01]  /*0480*/  IADD3 R21, PT, PT, R22, UR18, RZ ;  /* 0x0000001216157c10 */ /* 0x000fe2000fffe0ff */
[----:B------:R-:W-:Y:S02]  /*0490*/  UISETP.NE.AND UP0, UPT, UR4, URZ, UPT ;  /* 0x000000ff0400728c */ /* 0x000fe4000bf05270 */
[----:B0-----:R-:W-:Y:S02]  /*04a0*/  LDS R13, [R12+-0xc] ;  /* 0xfffff4000c0d7984 */ /* 0x001fe40000000800 */
[----:B------:R-:W-:-:S02]  /*04b0*/  VIADD R19, R21, UR18 ;  /* 0x0000001215137c36 */ /* 0x000fc40008000000 */
[----:B------:R0:W2:Y:S03]  /*04c0*/  LDS R14, [R10+UR18] ;  /* 0x000000120a0e7984 */ /* 0x0000a60008000800 */
[----:B------:R-:W-:Y:S01]  /*04d0*/  IADD3 R17, PT, PT, R19, UR18, RZ ;  /* 0x0000001213117c10 */ /* 0x000fe2000fffe0ff */
[----:B------:R-:W-:Y:S03]  /*04e0*/  LDS R15, [R12+-0x8] ;  /* 0xfffff8000c0f7984 */ /* 0x000fe60000000800 */
[----:B------:R-:W-:Y:S01]  /*04f0*/  IADD3 R25, PT, PT, R17, UR18, RZ ;  /* 0x0000001211197c10 */ /* 0x000fe2000fffe0ff */
[----:B------:R-:W3:Y:S01]  /*0500*/  LDS R22, [R22+UR18] ;  /* 0x0000001216167984 */ /* 0x000ee20008000800 */
[----:B0-----:R-:W-:-:S03]  /*0510*/  LEA R10, R11, R10, 0x5 ;  /* 0x0000000a0b0a7211 */ /* 0x001fc600078e28ff */
[----:B------:R-:W-:Y:S04]  /*0520*/  LDS R20, [R12+-0x4] ;  /* 0xfffffc000c147984 */ /* 0x000fe80000000800 */
[----:B------:R-:W0:Y:S04]  /*0530*/  LDS R21, [R21+UR18] ;  /* 0x0000001215157984 */ /* 0x000e280008000800 */
[----:B------:R-:W-:Y:S04]  /*0540*/  LDS R18, [R12] ;  /* 0x000000000c127984 */ /* 0x000fe80000000800 */
[----:B------:R-:W4:Y:S04]  /*0550*/  LDS R19, [R19+UR18] ;  /* 0x0000001213137984 */ /* 0x000f280008000800 */
[----:B------:R-:W-:Y:S04]  /*0560*/  LDS R17, [R17+UR18] ;  /* 0x0000001211117984 */ /* 0x000fe80008000800 */
[----:B------:R-:W5:Y:S01]  /*0570*/  LDS R16, [R12+0x4] ;  /* 0x000004000c107984 */ /* 0x000f620000000800 */
[----:B-1----:R-:W-:Y:S01]  /*0580*/  FFMA R26, R23, R24, R8 ;  /* 0x00000018171a7223 */ /* 0x002fe20000000008 */
[----:B------:R-:W-:-:S02]  /*0590*/  VIADD R23, R25, UR18 ;  /* 0x0000001219177c36 */ /* 0x000fc40008000000 */
[----:B------:R-:W-:Y:S04]  /*05a0*/  LDS R25, [R25+UR18] ;  /* 0x0000001219197984 */ /* 0x000fe80008000800 */
[----:B------:R-:W1:Y:S01]  /*05b0*/  LDS R24, [R12+0x8] ;  /* 0x000008000c187984 */ /* 0x000e620000000800 */
[----:B--2---:R-:W-:-:S03]  /*05c0*/  FFMA R14, R13, R14, R26 ;  /* 0x0000000e0d0e7223 */ /* 0x004fc6000000001a */
[----:B------:R-:W-:Y:S04]  /*05d0*/  LDS R23, [R23+UR18] ;  /* 0x0000001217177984 */ /* 0x000fe80008000800 */
[----:B------:R2:W1:Y:S01]  /*05e0*/  LDS R8, [R12+0xc] ;  /* 0x00000c000c087984 */ /* 0x0004620000000800 */
[----:B---3--:R-:W-:-:S04]  /*05f0*/  FFMA R15, R15, R22, R14 ;  /* 0x000000160f0f7223 */ /* 0x008fc8000000000e */
[----:B0-----:R-:W-:Y:S01]  /*0600*/  FFMA R15, R20, R21, R15 ;  /* 0x00000015140f7223 */ /* 0x001fe2000000000f */
[----:B--2---:R-:W-:-:S03]  /*0610*/  IADD3 R12, PT, PT, R12, 0x20, RZ ;  /* 0x000000200c0c7810 */ /* 0x004fc60007ffe0ff */
[----:B----4-:R-:W-:-:S04]  /*0620*/  FFMA R15, R18, R19, R15 ;  /* 0x00000013120f7223 */ /* 0x010fc8000000000f */
[----:B-----5:R-:W-:-:S04]  /*0630*/  FFMA R15, R16, R17, R15 ;  /* 0x00000011100f7223 */ /* 0x020fc8000000000f */
[----:B-1----:R-:W-:-:S04]  /*0640*/  FFMA R15, R24, R25, R15 ;  /* 0x00000019180f7223 */ /* 0x002fc8000000000f */
[----:B------:R-:W-:Y:S01]  /*0650*/  FFMA R8, R8, R23, R15 ;  /* 0x0000001708087223 */ /* 0x000fe2000000000f */
[----:B------:R-:W-:Y:S06]  /*0660*/  BRA.U UP0, `(.L_x_15) ;  /* 0xfffffffd00747547 */ /* 0x000fec000b83ffff */
[----:B------:R-:W-:-:S05]  /*0670*/  UMOV UR4, UR8 ;  /* 0x0000000800047c82 */ /* 0x000fca0008000000 */
.L_x_14:
[----:B------:R-:W-:-:S09]  /*0680*/  UISETP.NE.AND UP0, UPT, UR15, URZ, UPT ;  /* 0x000000ff0f00728c */ /* 0x000fd2000bf05270 */
[----:B------:R-:W-:Y:S05]  /*0690*/  BRA.U !UP0, `(.L_x_13) ;  /* 0x0000000108b87547 */ /* 0x000fea000b800000 */
[----:B------:R-:W-:Y:S02]  /*06a0*/  UIADD3 UR17, UPT, UPT, UR15, -0x1, URZ ;  /* 0xffffffff0f117890 */ /* 0x000fe4000fffe0ff */
[----:B------:R-:W-:Y:S02]  /*06b0*/  UISETP.NE.AND UP1, UPT, UR16, URZ, UPT ;  /* 0x000000ff1000728c */ /* 0x000fe4000bf25270 */
[----:B------:R-:W-:-:S09]  /*06c0*/  UISETP.GE.U32.AND UP0, UPT, UR17, 0x3, UPT ;  /* 0x000000031100788c */ /* 0x000fd2000bf06070 */
[----:B------:R-:W-:Y:S05]  /*06d0*/  BRA.U !UP0, `(.L_x_16) ;  /* 0x00000001084c7547 */ /* 0x000fea000b800000 */
[----:B------:R-:W-:Y:S02]  /*06e0*/  VIADD R10, R7, UR4 ;  /* 0x00000004070a7c36 */ /* 0x000fe40008000000 */
[----:B------:R-:W-:Y:S01]  /*06f0*/  IMAD R12, R11, UR4, R0 ;  /* 0x000000040b0c7c24 */ /* 0x000fe2000f8e0200 */
[----:B------:R-:W-:Y:S02]  /*0700*/  UIADD3 UR4, UPT, UPT, UR4, 0x4, URZ ;  /* 0x0000000404047890 */ /* 0x000fe4000fffe0ff */
[----:B------:R-:W-:Y:S02]  /*0710*/  LEA R10, R10, UR7, 0x2 ;  /* 0x000000070a0a7c11 */ /* 0x000fe4000f8e10ff */
[----:B------:R-:W-:-:S03]  /*0720*/  LEA R12, R12, UR14, 0x2 ;  /* 0x0000000e0c0c7c11 */ /* 0x000fc6000f8e10ff */
[----:B0-----:R-:W-:Y:S01]  /*0730*/  LDS R13, [R10] ;  /* 0x000000000a0d7984 */ /* 0x001fe20000000800 */
[----:B------:R-:W-:-:S03]  /*0740*/  IADD3 R15, PT, PT, R12, UR18, RZ ;  /* 0x000000120c0f7c10 */ /* 0x000fc6000fffe0ff */
[----:B------:R-:W0:Y:S01]  /*0750*/  LDS R14, [R12] ;  /* 0x000000000c0e7984 */ /* 0x000e220000000800 */
[----:B------:R-:W-:-:S03]  /*0760*/  IADD3 R19, PT, PT, R15, UR18, RZ ;  /* 0x000000120f137c10 */ /* 0x000fc6000fffe0ff */
[----:B------:R-:W-:Y:S04]  /*0770*/  LDS R17, [R12+UR18] ;  /* 0x000000120c117984 */ /* 0x000fe80008000800 */
[----:B------:R-:W1:Y:S04]  /*0780*/  LDS R16, [R10+0x4] ;  /* 0x000004000a107984 */ /* 0x000e680000000800 */
[----:B------:R-:W-:Y:S04]  /*0790*/  LDS R18, [R10+0x8] ;  /* 0x000008000a127984 */ /* 0x000fe80000000800 */
[----:B------:R-:W2:Y:S04]  /*07a0*/  LDS R15, [R15+UR18] ;  /* 0x000000120f0f7984 */ /* 0x000ea80008000800 */
[----:B------:R-:W-:Y:S04]  /*07b0*/  LDS R20, [R10+0xc] ;  /* 0x00000c000a147984 */ /* 0x000fe80000000800 */
[----:B------:R-:W3:Y:S01]  /*07c0*/  LDS R19, [R19+UR18] ;  /* 0x0000001213137984 */ /* 0x000ee20008000800 */
[----:B0-----:R-:W-:-:S04]  /*07d0*/  FFMA R13, R13, R14, R8 ;  /* 0x0000000e0d0d7223 */ /* 0x001fc80000000008 */
[----:B-1----:R-:W-:-:S04]  /*07e0*/  FFMA R13, R16, R17, R13 ;  /* 0x00000011100d7223 */ /* 0x002fc8000000000d */
[----:B--2---:R-:W-:-:S04]  /*07f0*/  FFMA R13, R18, R15, R13 ;  /* 0x0000000f120d7223 */ /* 0x004fc8000000000d */
[----:B---3--:R-:W-:-:S07]  /*0800*/  FFMA R8, R20, R19, R13 ;  /* 0x0000001314087223 */ /* 0x008fce000000000d */
.L_x_16:
[----:B------:R-:W-:Y:S05]  /*0810*/  BRA.U !UP1, `(.L_x_13) ;  /* 0x0000000109587547 */ /* 0x000fea000b800000 */
[----:B------:R-:W-:Y:S01]  /*0820*/  UISETP.NE.AND UP0, UPT, UR16, 0x1, UPT ;  /* 0x000000011000788c */ /* 0x000fe2000bf05270 */
[----:B------:R-:W-:-:S08]  /*0830*/  LOP3.LUT P1, RZ, R11, 0x1, RZ, 0xc0, !PT ;  /* 0x000000010bff7812 */ /* 0x000fd0000782c0ff */
[----:B------:R-:W-:Y:S05]  /*0840*/  BRA.U !UP0, `(.L_x_17) ;  /* 0x00000001082c7547 */ /* 0x000fea000b800000 */
[----:B------:R-:W-:Y:S02]  /*0850*/  VIADD R10, R7, UR4 ;  /* 0x00000004070a7c36 */ /* 0x000fe40008000000 */
[----:B------:R-:W-:Y:S01]  /*0860*/  IMAD R12, R11, UR4, R0 ;  /* 0x000000040b0c7c24 */ /* 0x000fe2000f8e0200 */
[----:B------:R-:W-:Y:S02]  /*0870*/  UIADD3 UR4, UPT, UPT, UR4, 0x2, URZ ;  /* 0x0000000204047890 */ /* 0x000fe4000fffe0ff */
[----:B------:R-:W-:Y:S02]  /*0880*/  LEA R10, R10, UR7, 0x2 ;  /* 0x000000070a0a7c11 */ /* 0x000fe4000f8e10ff */
[----:B------:R-:W-:-:S03]  /*0890*/  LEA R12, R12, UR14, 0x2 ;  /* 0x0000000e0c0c7c11 */ /* 0x000fc6000f8e10ff */
[----:B0-----:R-:W-:Y:S04]  /*08a0*/  LDS R13, [R10] ;  /* 0x000000000a0d7984 */ /* 0x001fe80000000800 */
[----:B------:R-:W0:Y:S04]  /*08b0*/  LDS R14, [R12] ;  /* 0x000000000c0e7984 */ /* 0x000e280000000800 */
[----:B------:R-:W-:Y:S04]  /*08c0*/  LDS R15, [R10+0x4] ;  /* 0x000004000a0f7984 */ /* 0x000fe80000000800 */
[----:B------:R-:W1:Y:S01]  /*08d0*/  LDS R16, [R12+UR18] ;  /* 0x000000120c107984 */ /* 0x000e620008000800 */
[----:B0-----:R-:W-:-:S04]  /*08e0*/  FFMA R8, R13, R14, R8 ;  /* 0x0000000e0d087223 */ /* 0x001fc80000000008 */
[----:B-1----:R-:W-:-:S07]  /*08f0*/  FFMA R8, R15, R16, R8 ;  /* 0x000000100f087223 */ /* 0x002fce0000000008 */
.L_x_17:
[----:B------:R-:W-:Y:S05]  /*0900*/  @!P1 BRA `(.L_x_13) ;  /* 0x00000000001c9947 */ /* 0x000fea0003800000 */
[----:B------:R-:W-:Y:S01]  /*0910*/  IMAD R11, R11, UR4, R0 ;  /* 0x000000040b0b7c24 */ /* 0x000fe2000f8e0200 */
[----:B------:R-:W-:-:S04]  /*0920*/  IADD3 R10, PT, PT, R7, UR4, RZ ;  /* 0x00000004070a7c10 */ /* 0x000fc8000fffe0ff */
[----:B------:R-:W-:Y:S02]  /*0930*/  LEA R12, R11, UR14, 0x2 ;  /* 0x0000000e0b0c7c11 */ /* 0x000fe4000f8e10ff */
[----:B------:R-:W-:-:S04]  /*0940*/  LEA R10, R10, UR7, 0x2 ;  /* 0x000000070a0a7c11 */ /* 0x000fc8000f8e10ff */
[----:B------:R-:W-:Y:S04]  /*0950*/  LDS R12, [R12] ;  /* 0x000000000c0c7984 */ /* 0x000fe80000000800 */
[----:B------:R-:W1:Y:S02]  /*0960*/  LDS R11, [R10] ;  /* 0x000000000a0b7984 */ /* 0x000e640000000800 */
[----:B-1----:R-:W-:-:S07]  /*0970*/  FFMA R8, R11, R12, R8 ;  /* 0x0000000c0b087223 */ /* 0x002fce0000000008 */
.L_x_13:
[----:B------:R-:W-:Y:S06]  /*0980*/  BAR.SYNC.DEFER_BLOCKING 0x0 ;  /* 0x0000000000007b1d */ /* 0x000fec0000010000 */
.L_x_12:
[----:B0-----:R-:W-:Y:S05]  /*0990*/  BSYNC.RECONVERGENT B1 ;  /* 0x0000000000017941 */ /* 0x001fea0003800200 */
.L_x_11:
[----:B------:R-:W-:Y:S01]  /*09a0*/  IADD3 R9, PT, PT, R9, UR11, RZ ;  /* 0x0000000b09097c10 */ /* 0x000fe2000fffe0ff */
[----:B------:R-:W-:Y:S06]  /*09b0*/  @!P0 BRA `(.L_x_18) ;  /* 0xfffffff8002c8947 */ /* 0x000fec000383ffff */
[----:B------:R-:W-:Y:S05]  /*09c0*/  BSYNC.RECONVERGENT B0 ;  /* 0x0000000000007941 */ /* 0x000fea0003800200 */
.L_x_10:
[----:B------:R-:W1:Y:S02]  /*09d0*/  LDC.64 R4, c[0x0][0x390] ;  /* 0x0000e400ff047b82 */ /* 0x000e640000000a00 */
[----:B-1----:R-:W-:-:S05]  /*09e0*/  IMAD.WIDE.U32 R2, R3, 0x4, R4 ;  /* 0x0000000403027825 */ /* 0x002fca00078e0004 */
[----:B0-----:R-:W-:Y:S01]  /*09f0*/  STG.E desc[UR20][R2.64], R8 ;  /* 0x0000000802007986 */ /* 0x001fe2000c101914 */
[----:B------:R-:W-:Y:S05]  /*0a00*/  EXIT ;  /* 0x000000000000794d */ /* 0x000fea0003800000 */
.L_x_19:
        /* <DEDUP_REMOVED lines=15> */
.L_x_43:


//--------------------- .text._Z13matmul_kernelIiEvPKT_S2_PS0_jj --------------------------
	.section	.text._Z13matmul_kernelIiEvPKT_S2_PS0_jj,"ax",@progbits
	.align	128
        .global         _Z13matmul_kernelIiEvPKT_S2_PS0_jj
        .type           _Z13matmul_kernelIiEvPKT_S2_PS0_jj,@function
        .size           _Z13matmul_kernelIiEvPKT_S2_PS0_jj,(.L_x_44 - _Z13matmul_kernelIiEvPKT_S2_PS0_jj)
        .other          _Z13matmul_kernelIiEvPKT_S2_PS0_jj,@"STO_CUDA_ENTRY STV_DEFAULT"
_Z13matmul_kernelIiEvPKT_S2_PS0_jj:
.text._Z13matmul_kernelIiEvPKT_S2_PS0_jj:
        /* <DEDUP_REMOVED lines=39> */
.L_x_28:
        /* <DEDUP_REMOVED lines=29> */
.L_x_25:
        /* <DEDUP_REMOVED lines=20> */
[----:B-1----:R-:W-:-:S02]  /*0580*/  IMAD R26, R23, R24, R8 ;  /* 0x00000018171a7224 */ /* 0x002fc400078e0208 */
[----:B------:R-:W-:Y:S01]  /*0590*/  VIADD R23, R25, UR18 ;  /* 0x0000001219177c36 */ /* 0x000fe20008000000 */
[----:B------:R-:W-:Y:S04]  /*05a0*/  LDS R24, [R12+0x8] ;  /* 0x000008000c187984 */ /* 0x000fe80000000800 */
[----:B------:R-:W1:Y:S01]  /*05b0*/  LDS R25, [R25+UR18] ;  /* 0x0000001219197984 */ /* 0x000e620008000800 */
[----:B--2---:R-:W-:-:S03]  /*05c0*/  IMAD R13, R13, R14, R26 ;  /* 0x0000000e0d0d7224 */ /* 0x004fc600078e021a */
[----:B------:R-:W-:Y:S04]  /*05d0*/  LDS R23, [R23+UR18] ;  /* 0x0000001217177984 */ /* 0x000fe80008000800 */
[----:B------:R2:W1:Y:S01]  /*05e0*/  LDS R8, [R12+0xc] ;  /* 0x00000c000c087984 */ /* 0x0004620000000800 */
[----:B---3--:R-:W-:-:S04]  /*05f0*/  IMAD R13, R15, R22, R13 ;  /* 0x000000160f0d7224 */ /* 0x008fc800078e020d */
[----:B0-----:R-:W-:Y:S01]  /*0600*/  IMAD R13, R20, R21, R13 ;  /* 0x00000015140d7224 */ /* 0x001fe200078e020d */
[----:B--2---:R-:W-:-:S03]  /*0610*/  IADD3 R12, PT, PT, R12, 0x20, RZ ;  /* 0x000000200c0c7810 */ /* 0x004fc60007ffe0ff */
[----:B----4-:R-:W-:-:S04]  /*0620*/  IMAD R13, R18, R19, R13 ;  /* 0x00000013120d7224 */ /* 0x010fc800078e020d */
[----:B-----5:R-:W-:-:S04]  /*0630*/  IMAD R13, R16, R17, R13 ;  /* 0x00000011100d7224 */ /* 0x020fc800078e020d */
[----:B-1----:R-:W-:-:S04]  /*0640*/  IMAD R13, R24, R25, R13 ;  /* 0x00000019180d7224 */ /* 0x002fc800078e020d */
[----:B------:R-:W-:Y:S01]  /*0650*/  IMAD R8, R8, R23, R13 ;  /* 0x0000001708087224 */ /* 0x000fe200078e020d */
[----:B------:R-:W-:Y:S06]  /*0660*/  BRA.U UP0, `(.L_x_25) ;  /* 0xfffffffd00747547 */ /* 0x000fec000b83ffff */
[----:B------:R-:W-:-:S05]  /*0670*/  UMOV UR4, UR8 ;  /* 0x0000000800047c82 */ /* 0x000fca0008000000 */
.L_x_24:
        /* <DEDUP_REMOVED lines=21> */
[----:B0-----:R-:W-:-:S04]  /*07d0*/  IMAD R13, R13, R14, R8 ;  /* 0x0000000e0d0d7224 */ /* 0x001fc800078e0208 */
[----:B-1----:R-:W-:-:S04]  /*07e0*/  IMAD R13, R16, R17, R13 ;  /* 0x00000011100d7224 */ /* 0x002fc800078e020d */
[----:B--2---:R-:W-:-:S04]  /*07f0*/  IMAD R13, R18, R15, R13 ;  /* 0x0000000f120d7224 */ /* 0x004fc800078e020d */
[----:B---3--:R-:W-:-:S07]  /*0800*/  IMAD R8, R20, R19, R13 ;  /* 0x0000001314087224 */ /* 0x008fce00078e020d */
.L_x_26:
        /* <DEDUP_REMOVED lines=13> */
[----:B0-----:R-:W-:-:S04]  /*08e0*/  IMAD R8, R13, R14, R8 ;  /* 0x0000000e0d087224 */ /* 0x001fc800078e0208 */
[----:B-1----:R-:W-:-:S07]  /*08f0*/  IMAD R8, R15, R16, R8 ;  /* 0x000000100f087224 */ /* 0x002fce00078e0208 */
.L_x_27:
[----:B------:R-:W-:Y:S05]  /*0900*/  @!P1 BRA `(.L_x_23) ;  /* 0x00000000001c9947 */ /* 0x000fea0003800000 */
[----:B------:R-:W-:Y:S01]  /*0910*/  IMAD R11, R11, UR4, R0 ;  /* 0x000000040b0b7c24 */ /* 0x000fe2000f8e0200 */
[----:B------:R-:W-:-:S04]  /*0920*/  IADD3 R10, PT, PT, R7, UR4, RZ ;  /* 0x00000004070a7c10 */ /* 0x000fc8000fffe0ff */
[----:B------:R-:W-:Y:S02]  /*0930*/  LEA R12, R11, UR14, 0x2 ;  /* 0x0000000e0b0c7c11 */ /* 0x000fe4000f8e10ff */
[----:B------:R-:W-:-:S04]  /*0940*/  LEA R10, R10, UR7, 0x2 ;  /* 0x000000070a0a7c11 */ /* 0x000fc8000f8e10ff */
[----:B------:R-:W-:Y:S04]  /*0950*/  LDS R12, [R12] ;  /* 0x000000000c0c7984 */ /* 0x000fe80000000800 */
[----:B------:R-:W1:Y:S02]  /*0960*/  LDS R11, [R10] ;  /* 0x000000000a0b7984 */ /* 0x000e640000000800 */
[----:B-1----:R-:W-:-:S07]  /*0970*/  IMAD R8, R11, R12, R8 ;  /* 0x0000000c0b087224 */ /* 0x002fce00078e0208 */
.L_x_23:
[----:B------:R-:W-:Y:S06]  /*0980*/  BAR.SYNC.DEFER_BLOCKING 0x0 ;  /* 0x0000000000007b1d */ /* 0x000fec0000010000 */
.L_x_22:
[----:B0-----:R-:W-:Y:S05]  /*0990*/  BSYNC.RECONVERGENT B1 ;  /* 0x0000000000017941 */ /* 0x001fea0003800200 */
.L_x_21:
[----:B------:R-:W-:Y:S01]  /*09a0*/  IADD3 R9, PT, PT, R9, UR11, RZ ;  /* 0x0000000b09097c10 */ /* 0x000fe2000fffe0ff */
[----:B------:R-:W-:Y:S06]  /*09b0*/  @!P0 BRA `(.L_x_28) ;  /* 0xfffffff8002c8947 */ /* 0x000fec000383ffff */
[----:B------:R-:W-:Y:S05]  /*09c0*/  BSYNC.RECONVERGENT B0 ;  /* 0x0000000000007941 */ /* 0x000fea0003800200 */
.L_x_20:
[----:B------:R-:W1:Y:S02]  /*09d0*/  LDC.64 R4, c[0x0][0x390] ;  /* 0x0000e400ff047b82 */ /* 0x000e640000000a00 */
[----:B-1----:R-:W-:-:S05]  /*09e0*/  IMAD.WIDE.U32 R2, R3, 0x4, R4 ;  /* 0x0000000403027825 */ /* 0x002fca00078e0004 */
[----:B0-----:R-:W-:Y:S01]  /*09f0*/  STG.E desc[UR20][R2.64], R8 ;  /* 0x0000000802007986 */ /* 0x001fe2000c101914 */
[----:B------:R-:W-:Y:S05]  /*0a00*/  EXIT ;  /* 0x000000000000794d */ /* 0x000fea0003800000 */
.L_x_29:
        /* <DEDUP_REMOVED lines=15> */
.L_x_44:


//--------------------- .text._Z17GPU_fill_rand_intPfiff --------------------------
	.section	.text._Z17GPU_fill_rand_intPfiff,"ax",@progbits
	.align	128
        .global         _Z17GPU_fill_rand_intPfiff
        .type           _Z17GPU_fill_rand_intPfiff,@function
        .size           _Z17GPU_fill_rand_intPfiff,(.L_x_45 - _Z17GPU_fill_rand_intPfiff)
        .other          _Z17GPU_fill_rand_intPfiff,@"STO_CUDA_ENTRY STV_DEFAULT"
_Z17GPU_fill_rand_intPfiff:
.text._Z17GPU_fill_rand_intPfiff:
[----:B------:R-:W0:Y:S01]  /*0000*/  LDC R1, c[0x0][0x37c] ;  /* 0x0000df00ff017b82 */ /* 0x000e220000000800 */
[----:B------:R-:W1:Y:S07]  /*0010*/  S2R R10, SR_TID.X ;  /* 0x00000000000a7919 */ /* 0x000e6e0000002100 */
[----:B------:R-:W1:Y:S01]  /*0020*/  S2UR UR4, SR_CTAID.X ;  /* 0x00000000000479c3 */ /* 0x000e620000002500 */
[----:B------:R-:W2:Y:S01]  /*0030*/  LDCU UR5, c[0x0][0x388] ;  /* 0x00007100ff0577ac */ /* 0x000ea20008000800 */
[----:B0-----:R-:W-:-:S06]  /*0040*/  VIADD R1, R1, 0xffffffd0 ;  /* 0xffffffd001017836 */ /* 0x001fcc0000000000 */
[----:B------:R-:W1:Y:S02]  /*0050*/  LDC R3, c[0x0][0x360] ;  /* 0x0000d800ff037b82 */ /* 0x000e640000000800 */
[----:B-1----:R-:W-:-:S05]  /*0060*/  IMAD R10, R3, UR4, R10 ;  /* 0x00000004030a7c24 */ /* 0x002fca000f8e020a */
[----:B--2---:R-:W-:-:S13]  /*0070*/  ISETP.GE.AND P0, PT, R10, UR5, PT ;  /* 0x000000050a007c0c */ /* 0x004fda000bf06270 */
[----:B------:R-:W-:Y:S05]  /*0080*/  @P0 EXIT ;  /* 0x000000000000094d */ /* 0x000fea0003800000 */
[----:B------:R-:W-:Y:S01]  /*0090*/  IMAD.MOV.U32 R4, RZ, RZ, 0x15ffdb2e ;  /* 0x15ffdb2eff047424 */ /* 0x000fe200078e00ff */
[----:B------:R-:W-:Y:S01]  /*00a0*/  ISETP.NE.AND P0, PT, R10, RZ, PT ;  /* 0x000000ff0a00720c */ /* 0x000fe20003f05270 */
[----:B------:R-:W-:Y:S01]  /*00b0*/  IMAD.MOV.U32 R5, RZ, RZ, 0x4364cc2b ;  /* 0x4364cc2bff057424 */ /* 0x000fe200078e00ff */
[----:B------:R-:W0:Y:S01]  /*00c0*/  LDCU.64 UR6, c[0x0][0x358] ;  /* 0x00006b00ff0677ac */ /* 0x000e220008000a00 */
[----:B------:R-:W-:Y:S01]  /*00d0*/  IMAD.MOV.U32 R6, RZ, RZ, 0x2992aaf3 ;  /* 0x2992aaf3ff067424 */ /* 0x000fe200078e00ff */
[----:B------:R-:W-:Y:S01]  /*00e0*/  BSSY.RECONVERGENT B0, `(.L_x_30) ;  /* 0x000025b000007945 */ /* 0x000fe20003800200 */
[----:B------:R-:W-:Y:S01]  /*00f0*/  IMAD.MOV.U32 R7, RZ, RZ, -0x75bd8fc ;  /* 0xf8a42704ff077424 */ /* 0x000fe200078e00ff */
[----:B------:R1:W-:Y:S01]  /*0100*/  STL.64 [R1], R4 ;  /* 0x0000000401007387 */ /* 0x0003e20000100a00 */
[----:B------:R-:W-:Y:S01]  /*0110*/  IMAD.MOV.U32 R8, RZ, RZ, -0x23270784 ;  /* 0xdcd8f87cff087424 */ /* 0x000fe200078e00ff */
[----:B------:R-:W-:Y:S01]  /*0120*/  SHF.R.S32.HI R2, RZ, 0x1f, R10 ;  /* 0x0000001fff027819 */ /* 0x000fe2000001140a */
[----:B------:R-:W-:Y:S01]  /*0130*/  IMAD.MOV.U32 R9, RZ, RZ, 0x3c613e2f ;  /* 0x3c613e2fff097424 */ /* 0x000fe200078e00ff */
[----:B------:R1:W-:Y:S01]  /*0140*/  STL.64 [R1+0x8], R6 ;  /* 0x0000080601007387 */ /* 0x0003e20000100a00 */
[----:B------:R-:W-:-:S02]  /*0150*/  IMAD.MOV.U32 R0, RZ, RZ, 0x4364cc2b ;  /* 0x4364cc2bff007424 */ /* 0x000fc400078e00ff */
[----:B------:R-:W-:Y:S01]  /*0160*/  IMAD.MOV.U32 R3, RZ, RZ, 0x3c613e2f ;  /* 0x3c613e2fff037424 */ /* 0x000fe200078e00ff */
[----:B------:R1:W-:Y:S01]  /*0170*/  STL.64 [R1+0x10], R8 ;  /* 0x0000100801007387 */ /* 0x0003e20000100a00 */
[----:B------:R-:W-:Y:S05]  /*0180*/  @!P0 BRA `(.L_x_31) ;  /* 0x0000002400408947 */ /* 0x000fea0003800000 */
[----:B------:R-:W-:Y:S02]  /*0190*/  IMAD.MOV.U32 R12, RZ, RZ, R2 ;  /* 0x000000ffff0c7224 */ /* 0x000fe400078e0002 */
[----:B------:R-:W-:Y:S02]  /*01a0*/  IMAD.MOV.U32 R11, RZ, RZ, RZ ;  /* 0x000000ffff0b7224 */ /* 0x000fe400078e00ff */
[----:B------:R-:W-:Y:S02]  /*01b0*/  IMAD.MOV.U32 R0, RZ, RZ, 0x4364cc2b ;  /* 0x4364cc2bff007424 */ /* 0x000fe400078e00ff */
[----:B-1----:R-:W-:Y:S02]  /*01c0*/  IMAD.MOV.U32 R7, RZ, RZ, R10 ;  /* 0x000000ffff077224 */ /* 0x002fe400078e000a */
[----:B------:R-:W-:-:S07]  /*01d0*/  IMAD.MOV.U32 R3, RZ, RZ, 0x3c613e2f ;  /* 0x3c613e2fff037424 */ /* 0x000fce00078e00ff */
.L_x_40:
[----:B-1----:R-:W-:Y:S01]  /*01e0*/  LOP3.LUT R2, R7, 0x3, RZ, 0xc0, !PT ;  /* 0x0000000307027812 */ /* 0x002fe200078ec0ff */
[----:B------:R-:W-:Y:S03]  /*01f0*/  BSSY.RECONVERGENT B1, `(.L_x_32) ;  /* 0x0000243000017945 */ /* 0x000fe60003800200 */
[----:B------:R-:W-:-:S04]  /*0200*/  ISETP.NE.U32.AND P0, PT, R2, RZ, PT ;  /* 0x000000ff0200720c */ /* 0x000fc80003f05070 */
[----:B------:R-:W-:-:S13]  /*0210*/  ISETP.NE.AND.EX P0, PT, RZ, RZ, PT, P0 ;  /* 0x000000ffff00720c */ /* 0x000fda0003f05300 */
[----:B------:R-:W-:Y:S05]  /*0220*/  @!P0 BRA `(.L_x_33) ;  /* 0x0000002000fc8947 */ /* 0x000fea0003800000 */
[----:B------:R-:W1:Y:S01]  /*0230*/  LDC.64 R8, c[0x4][RZ] ;  /* 0x01000000ff087b82 */ /* 0x000e620000000a00 */
[----:B------:R-:W-:Y:S01]  /*0240*/  IMAD.MOV.U32 R0, RZ, RZ, RZ ;  /* 0x000000ffff007224 */ /* 0x000fe200078e00ff */
[----:B------:R-:W-:Y:S01]  /*0250*/  CS2R R2, SRZ ;  /* 0x0000000000027805 */ /* 0x000fe2000001ff00 */
[----:B------:R-:W-:Y:S01]  /*0260*/  IMAD.MOV.U32 R6, RZ, RZ, RZ ;  /* 0x000000ffff067224 */ /* 0x000fe200078e00ff */
[----:B------:R-:W-:Y:S01]  /*0270*/  CS2R R4, SRZ ;  /* 0x0000000000047805 */ /* 0x000fe2000001ff00 */
[----:B-1----:R-:W-:-:S07]  /*0280*/  IMAD.WIDE.U32 R8, R11, 0xc80, R8 ;  /* 0x00000c800b087825 */ /* 0x002fce00078e0008 */
.L_x_35:
[----:B------:R-:W-:-:S06]  /*0290*/  IMAD R13, R6, 0x4, R1 ;  /* 0x00000004060d7824 */ /* 0x000fcc00078e0201 */
[----:B------:R-:W5:Y:S01]  /*02a0*/  LDL R13, [R13+0x4] ;  /* 0x000004000d0d7983 */ /* 0x000f620000100800 */
[----:B------:R-:W-:-:S05]  /*02b0*/  UMOV UR4, URZ ;  /* 0x000000ff00047c82 */ /* 0x000fca0008000000 */
.L_x_34:
[----:B-----5:R-:W-:Y:S01]  /*02c0*/  SHF.R.U32.HI R20, RZ, UR4, R13 ;  /* 0x00000004ff147c19 */ /* 0x020fe2000801160d */
[----:B------:R-:W-:-:S03]  /*02d0*/  IMAD.SHL.U32 R14, R6, 0x20, RZ ;  /* 0x00000020060e7824 */ /* 0x000fc600078e00ff */
[----:B------:R-:W-:Y:S01]  /*02e0*/  LOP3.LUT R15, R20, 0x1, RZ, 0xc0, !PT ;  /* 0x00000001140f7812 */ /* 0x000fe200078ec0ff */
[----:B------:R-:W-:-:S03]  /*02f0*/  VIADD R14, R14, UR4 ;  /* 0x000000040e0e7c36 */ /* 0x000fc60008000000 */
[----:B------:R-:W-:Y:S01]  /*0300*/  ISETP.NE.U32.AND P0, PT, R15, 0x1, PT ;  /* 0x000000010f00780c */ /* 0x000fe20003f05070 */
[----:B------:R-:W-:-:S03]  /*0310*/  IMAD R15, R14, 0x5, RZ ;  /* 0x000000050e0f7824 */ /* 0x000fc600078e02ff */
[----:B------:R-:W-:Y:S01]  /*0320*/  R2P PR, R20, 0x7e ;  /* 0x0000007e14007804 */ /* 0x000fe20000000000 */
[----:B------:R-:W-:-:S08]  /*0330*/  IMAD.WIDE.U32 R14, R15, 0x4, R8 ;  /* 0x000000040f0e7825 */ /* 0x000fd000078e0008 */
[----:B0-----:R-:W2:Y:S04]  /*0340*/  @!P0 LDG.E R17, desc[UR6][R14.64] ;  /* 0x000000060e118981 */ /* 0x001ea8000c1e1900 */
[----:B------:R-:W3:Y:S04]  /*0350*/  @P1 LDG.E R19, desc[UR6][R14.64+0x14] ;  /* 0x000014060e131981 */ /* 0x000ee8000c1e1900 */
[----:B------:R-:W4:Y:S04]  /*0360*/  @P2 LDG.E R21, desc[UR6][R14.64+0x28] ;  /* 0x000028060e152981 */ /* 0x000f28000c1e1900 */
[----:B------:R-:W4:Y:S04]  /*0370*/  @P3 LDG.E R23, desc[UR6][R14.64+0x3c] ;  /* 0x00003c060e173981 */ /* 0x000f28000c1e1900 */
[----:B------:R-:W4:Y:S04]  /*0380*/  @!P0 LDG.E R16, desc[UR6][R14.64+0x8] ;  /* 0x000008060e108981 */ /* 0x000f28000c1e1900 */
[----:B------:R-:W4:Y:S04]  /*0390*/  @P4 LDG.E R25, desc[UR6][R14.64+0x50] ;  /* 0x000050060e194981 */ /* 0x000f28000c1e1900 */
[----:B------:R-:W4:Y:S04]  /*03a0*/  @!P0 LDG.E R18, desc[UR6][R14.64+0x10] ;  /* 0x000010060e128981 */ /* 0x000f28000c1e1900 */
[----:B------:R-:W4:Y:S04]  /*03b0*/  @P1 LDG.E R22, desc[UR6][R14.64+0x1c] ;  /* 0x00001c060e161981 */ /* 0x000f28000c1e1900 */
[----:B------:R-:W4:Y:S04]  /*03c0*/  @P1 LDG.E R24, desc[UR6][R14.64+0x24] ;  /* 0x000024060e181981 */ /* 0x000f28000c1e1900 */
[----:B------:R-:W4:Y:S01]  /*03d0*/  @P6 LDG.E R27, desc[UR6][R14.64+0x78] ;  /* 0x000078060e1b6981 */ /* 0x000f22000c1e1900 */
[----:B--2---:R-:W-:-:S03]  /*03e0*/  @!P0 LOP3.LUT R0, R0, R17, RZ, 0x3c, !PT ;  /* 0x0000001100008212 */ /* 0x004fc600078e3cff */
[----:B------:R-:W2:Y:S01]  /*03f0*/  @!P0 LDG.E R17, desc[UR6][R14.64+0x4] ;  /* 0x000004060e118981 */ /* 0x000ea2000c1e1900 */
[----:B---3--:R-:W-:-:S03]  /*0400*/  @P1 LOP3.LUT R0, R0, R19, RZ, 0x3c, !PT ;  /* 0x0000001300001212 */ /* 0x008fc600078e3cff */
[----:B------:R-:W3:Y:S01]  /*0410*/  @!P0 LDG.E R19, desc[UR6][R14.64+0xc] ;  /* 0x00000c060e138981 */ /* 0x000ee2000c1e1900 */
[----:B----4-:R-:W-:-:S03]  /*0420*/  @P2 LOP3.LUT R0, R0, R21, RZ, 0x3c, !PT ;  /* 0x0000001500002212 */ /* 0x010fc600078e3cff */
[----:B------:R-:W4:Y:S01]  /*0430*/  @P1 LDG.E R21, desc[UR6][R14.64+0x18] ;  /* 0x000018060e151981 */ /* 0x000f22000c1e1900 */
[----:B------:R-:W-:-:S03]  /*0440*/  @P3 LOP3.LUT R0, R0, R23, RZ, 0x3c, !PT ;  /* 0x0000001700003212 */ /* 0x000fc600078e3cff */
[----:B------:R-:W4:Y:S01]  /*0450*/  @P5 LDG.E R23, desc[UR6][R14.64+0x64] ;  /* 0x000064060e175981 */ /* 0x000f22000c1e1900 */
[----:B------:R-:W-:-:S03]  /*0460*/  @!P0 LOP3.LUT R5, R5, R16, RZ, 0x3c, !PT ;  /* 0x0000001005058212 */ /* 0x000fc600078e3cff */
[----:B------:R-:W4:Y:S01]  /*0470*/  @P2 LDG.E R16, desc[UR6][R14.64+0x30] ;  /* 0x000030060e102981 */ /* 0x000f22000c1e1900 */
[----:B------:R-:W-:-:S03]  /*0480*/  @P4 LOP3.LUT R0, R0, R25, RZ, 0x3c, !PT ;  /* 0x0000001900004212 */ /* 0x000fc600078e3cff */
[----:B------:R-:W4:Y:S01]  /*0490*/  @P3 LDG.E R25, desc[UR6][R14.64+0x48] ;  /* 0x000048060e193981 */ /* 0x000f22000c1e1900 */
[----:B------:R-:W-:-:S03]  /*04a0*/  @!P0 LOP3.LUT R3, R3, R18, RZ, 0x3c, !PT ;  /* 0x0000001203038212 */ /* 0x000fc600078e3cff */
[----:B------:R-:W4:Y:S01]  /*04b0*/  @P2 LDG.E R18, desc[UR6][R14.64+0x38] ;  /* 0x000038060e122981 */ /* 0x000f22000c1e1900 */
[----:B------:R-:W-:-:S03]  /*04c0*/  @P1 LOP3.LUT R5, R5, R22, RZ, 0x3c, !PT ;  /* 0x0000001605051212 */ /* 0x000fc600078e3cff */
[----:B------:R-:W4:Y:S01]  /*04d0*/  @P3 LDG.E R22, desc[UR6][R14.64+0x44] ;  /* 0x000044060e163981 */ /* 0x000f22000c1e1900 */
[----:B--2---:R-:W-:-:S03]  /*04e0*/  @!P0 LOP3.LUT R4, R4, R17, RZ, 0x3c, !PT ;  /* 0x0000001104048212 */ /* 0x004fc600078e3cff */
[----:B------:R-:W2:Y:S01]  /*04f0*/  @P1 LDG.E R17, desc[UR6][R14.64+0x20] ;  /* 0x000020060e111981 */ /* 0x000ea2000c1e1900 */
[----:B---3--:R-:W-:-:S03]  /*0500*/  @!P0 LOP3.LUT R2, R2, R19, RZ, 0x3c, !PT ;  /* 0x0000001302028212 */ /* 0x008fc600078e3cff */
[----:B------:R-:W3:Y:S01]  /*0510*/  @P2 LDG.E R19, desc[UR6][R14.64+0x2c] ;  /* 0x00002c060e132981 */ /* 0x000ee2000c1e1900 */
[----:B----4-:R-:W-:-:S03]  /*0520*/  @P1 LOP3.LUT R4, R4, R21, RZ, 0x3c, !PT ;  /* 0x0000001504041212 */ /* 0x010fc600078e3cff */
[----:B------:R-:W4:Y:S01]  /*0530*/  @P2 LDG.E R21, desc[UR6][R14.64+0x34] ;  /* 0x000034060e152981 */ /* 0x000f22000c1e1900 */
[----:B------:R-:W-:-:S03]  /*0540*/  @P5 LOP3.LUT R0, R0, R23, RZ, 0x3c, !PT ;  /* 0x0000001700005212 */ /* 0x000fc600078e3cff */
[----:B------:R-:W4:Y:S01]  /*0550*/  @P3 LDG.E R23, desc[UR6][R14.64+0x40] ;  /* 0x000040060e173981 */ /* 0x000f22000c1e1900 */
[----:B------:R-:W-:Y:S02]  /*0560*/  @P1 LOP3.LUT R3, R3, R24, RZ, 0x3c, !PT ;  /* 0x0000001803031212 */ /* 0x000fe400078e3cff */
[----:B------:R-:W-:Y:S01]  /*0570*/  @P2 LOP3.LUT R5, R5, R16, RZ, 0x3c, !PT ;  /* 0x0000001005052212 */ /* 0x000fe200078e3cff */
[----:B------:R-:W4:Y:S04]  /*0580*/  @P5 LDG.E R24, desc[UR6][R14.64+0x6c] ;  /* 0x00006c060e185981 */ /* 0x000f28000c1e1900 */
[----:B------:R-:W4:Y:S01]  /*0590*/  @P3 LDG.E R16, desc[UR6][R14.64+0x4c] ;  /* 0x00004c060e103981 */ /* 0x000f22000c1e1900 */
[----:B------:R-:W-:-:S03]  /*05a0*/  @P2 LOP3.LUT R3, R3, R18, RZ, 0x3c, !PT ;  /* 0x0000001203032212 */ /* 0x000fc600078e3cff */
[----:B------:R-:W4:Y:S01]  /*05b0*/  @P4 LDG.E R18, desc[UR6][R14.64+0x58] ;  /* 0x000058060e124981 */ /* 0x000f22000c1e1900 */
[----:B------:R-:W-:-:S03]  /*05c0*/  @P3 LOP3.LUT R5, R5, R22, RZ, 0x3c, !PT ;  /* 0x0000001605053212 */ /* 0x000fc600078e3cff */
[----:B------:R-:W4:Y:S01]  /*05d0*/  @P4 LDG.E R22, desc[UR6][R14.64+0x60] ;  /* 0x000060060e164981 */ /* 0x000f22000c1e1900 */
[----:B--2---:R-:W-:-:S03]  /*05e0*/  @P1 LOP3.LUT R2, R2, R17, RZ, 0x3c, !PT ;  /* 0x0000001102021212 */ /* 0x004fc600078e3cff */
[----:B------:R-:W2:Y:S01]  /*05f0*/  @P4 LDG.E R17, desc[UR6][R14.64+0x54] ;  /* 0x000054060e114981 */ /* 0x000ea2000c1e1900 */
[----:B---3--:R-:W-:-:S03]  /*0600*/  @P2 LOP3.LUT R4, R4, R19, RZ, 0x3c, !PT ;  /* 0x0000001304042212 */ /* 0x008fc600078e3cff */
[----:B------:R-:W3:Y:S01]  /*0610*/  @P4 LDG.E R19, desc[UR6][R14.64+0x5c] ;  /* 0x00005c060e134981 */ /* 0x000ee2000c1e1900 */
[----:B----4-:R-:W-:-:S03]  /*0620*/  @P2 LOP3.LUT R2, R2, R21, RZ, 0x3c, !PT ;  /* 0x0000001502022212 */ /* 0x010fc600078e3cff */
[----:B------:R-:W4:Y:S01]  /*0630*/  @P5 LDG.E R21, desc[UR6][R14.64+0x68] ;  /* 0x000068060e155981 */ /* 0x000f22000c1e1900 */
[----:B------:R-:W-:-:S03]  /*0640*/  @P3 LOP3.LUT R4, R4, R23, RZ, 0x3c, !PT ;  /* 0x0000001704043212 */ /* 0x000fc600078e3cff */
[----:B------:R-:W4:Y:S01]  /*0650*/  @P5 LDG.E R23, desc[UR6][R14.64+0x70] ;  /* 0x000070060e175981 */ /* 0x000f22000c1e1900 */
[----:B------:R-:W-:Y:S02]  /*0660*/  LOP3.LUT P0, RZ, R20, 0x80, RZ, 0xc0, !PT ;  /* 0x0000008014ff7812 */ /* 0x000fe4000780c0ff */
[----:B------:R-:W-:Y:S02]  /*0670*/  @P3 LOP3.LUT R2, R2, R25, RZ, 0x3c, !PT ;  /* 0x0000001902023212 */ /* 0x000fe400078e3cff */
[----:B------:R-:W-:Y:S02]  /*0680*/  @P3 LOP3.LUT R3, R3, R16, RZ, 0x3c, !PT ;  /* 0x0000001003033212 */ /* 0x000fe400078e3cff */
[----:B------:R-:W4:Y:S01]  /*0690*/  @P5 LDG.E R16, desc[UR6][R14.64+0x74] ;  /* 0x000074060e105981 */ /* 0x000f22000c1e1900 */
[----:B------:R-:W-:-:S03]  /*06a0*/  @P4 LOP3.LUT R5, R5, R18, RZ, 0x3c, !PT ;  /* 0x0000001205054212 */ /* 0x000fc600078e3cff */
[----:B------:R-:W4:Y:S01]  /*06b0*/  @P6 LDG.E R18, desc[UR6][R14.64+0x80] ;  /* 0x000080060e126981 */ /* 0x000f22000c1e1900 */
[----:B------:R-:W-:-:S03]  /*06c0*/  @P4 LOP3.LUT R3, R3, R22, RZ, 0x3c, !PT ;  /* 0x0000001603034212 */ /* 0x000fc600078e3cff */
[----:B------:R-:W4:Y:S01]  /*06d0*/  @P6 LDG.E R22, desc[UR6][R14.64+0x88] ;  /* 0x000088060e166981 */ /* 0x000f22000c1e1900 */
[----:B------:R-:W-:-:S03]  /*06e0*/  @P5 LOP3.LUT R5, R5, R24, RZ, 0x3c, !PT ;  /* 0x0000001805055212 */ /* 0x000fc600078e3cff */
[----:B------:R-:W4:Y:S04]  /*06f0*/  @P0 LDG.E R25, desc[UR6][R14.64+0x8c] ;  /* 0x00008c060e190981 */ /* 0x000f28000c1e1900 */
[----:B------:R-:W4:Y:S04]  /*0700*/  @P0 LDG.E R24, desc[UR6][R14.64+0x94] ;  /* 0x000094060e180981 */ /* 0x000f28000c1e1900 */
        /* <DEDUP_REMOVED lines=9> */
[----:B------:R-:W-:Y:S02]  /*07a0*/  @P6 LOP3.LUT R0, R0, R27, RZ, 0x3c, !PT ;  /* 0x0000001b00006212 */ /* 0x000fe400078e3cff */
[----:B------:R-:W-:Y:S02]  /*07b0*/  @P5 LOP3.LUT R3, R3, R16, RZ, 0x3c, !PT ;  /* 0x0000001003035212 */ /* 0x000fe400078e3cff */
[----:B------:R-:W-:Y:S02]  /*07c0*/  @P6 LOP3.LUT R5, R5, R18, RZ, 0x3c, !PT ;  /* 0x0000001205056212 */ /* 0x000fe400078e3cff */
[----:B------:R-:W-:Y:S02]  /*07d0*/  @P6 LOP3.LUT R3, R3, R22, RZ, 0x3c, !PT ;  /* 0x0000001603036212 */ /* 0x000fe400078e3cff */
[----:B------:R-:W-:Y:S02]  /*07e0*/  @P0 LOP3.LUT R0, R0, R25, RZ, 0x3c, !PT ;  /* 0x0000001900000212 */ /* 0x000fe400078e3cff */
[----:B------:R-:W-:-:S02]  /*07f0*/  @P0 LOP3.LUT R5, R5, R24, RZ, 0x3c, !PT ;  /* 0x0000001805050212 */ /* 0x000fc400078e3cff */
[----:B------:R-:W-:Y:S02]  /*0800*/  @P0 LOP3.LUT R3, R3, R26, RZ, 0x3c, !PT ;  /* 0x0000001a03030212 */ /* 0x000fe400078e3cff */
[----:B--2---:R-:W-:Y:S02]  /*0810*/  @P6 LOP3.LUT R4, R4, R17, RZ, 0x3c, !PT ;  /* 0x0000001104046212 */ /* 0x004fe400078e3cff */
[----:B---3--:R-:W-:Y:S02]  /*0820*/  @P6 LOP3.LUT R2, R2, R19, RZ, 0x3c, !PT ;  /* 0x0000001302026212 */ /* 0x008fe400078e3cff */
[----:B----4-:R-:W-:Y:S02]  /*0830*/  @P0 LOP3.LUT R4, R4, R21, RZ, 0x3c, !PT ;  /* 0x0000001504040212 */ /* 0x010fe400078e3cff */
[----:B------:R-:W-:Y:S02]  /*0840*/  @P0 LOP3.LUT R2, R2, R23, RZ, 0x3c, !PT ;  /* 0x0000001702020212 */ /* 0x000fe400078e3cff */
[----:B------:R-:W-:-:S13]  /*0850*/  R2P PR, R20.B1, 0x7f ;  /* 0x0000007f14007804 */ /* 0x000fda0000001000 */
[----:B------:R-:W2:Y:S04]  /*0860*/  @P0 LDG.E R18, desc[UR6][R14.64+0xb0] ;  /* 0x0000b0060e120981 */ /* 0x000ea8000c1e1900 */
[----:B------:R-:W3:Y:S04]  /*0870*/  @P0 LDG.E R21, desc[UR6][R14.64+0xa0] ;  /* 0x0000a0060e150981 */ /* 0x000ee8000c1e1900 */
[----:B------:R-:W4:Y:S04]  /*0880*/  @P0 LDG.E R23, desc[UR6][R14.64+0xa4] ;  /* 0x0000a4060e170981 */ /* 0x000f28000c1e1900 */
[----:B------:R-:W4:Y:S04]  /*0890*/  @P0 LDG.E R16, desc[UR6][R14.64+0xa8] ;  /* 0x0000a8060e100981 */ /* 0x000f28000c1e1900 */
[----:B------:R-:W4:Y:S04]  /*08a0*/  @P0 LDG.E R25, desc[UR6][R14.64+0xac] ;  /* 0x0000ac060e190981 */ /* 0x000f28000c1e1900 */
[----:B------:R-:W4:Y:S04]  /*08b0*/  @P1 LDG.E R27, desc[UR6][R14.64+0xb4] ;  /* 0x0000b4060e1b1981 */ /* 0x000f28000c1e1900 */
[----:B------:R-:W4:Y:S04]  /*08c0*/  @P2 LDG.E R29, desc[UR6][R14.64+0xc8] ;  /* 0x0000c8060e1d2981 */ /* 0x000f28000c1e1900 */
[----:B------:R-:W4:Y:S04]  /*08d0*/  @P3 LDG.E R19, desc[UR6][R14.64+0xdc] ;  /* 0x0000dc060e133981 */ /* 0x000f28000c1e1900 */
        /* <DEDUP_REMOVED lines=12> */
[----:B------:R-:W-:Y:S01]  /*09a0*/  LOP3.LUT P0, RZ, R20, 0x8000, RZ, 0xc0, !PT ;  /* 0x0000800014ff7812 */ /* 0x000fe2000780c0ff */
[----:B------:R-:W4:Y:S04]  /*09b0*/  @P1 LDG.E R25, desc[UR6][R14.64+0xc0] ;  /* 0x0000c0060e191981 */ /* 0x000f28000c1e1900 */
[----:B------:R-:W4:Y:S01]  /*09c0*/  @P1 LDG.E R20, desc[UR6][R14.64+0xc4] ;  /* 0x0000c4060e141981 */ /* 0x000f22000c1e1900 */
[----:B------:R-:W-:-:S03]  /*09d0*/  @P1 LOP3.LUT R0, R0, R27, RZ, 0x3c, !PT ;  /* 0x0000001b00001212 */ /* 0x000fc600078e3cff */
[----:B------:R-:W4:Y:S01]  /*09e0*/  @P2 LDG.E R27, desc[UR6][R14.64+0xcc] ;  /* 0x0000cc060e1b2981 */ /* 0x000f22000c1e1900 */
[----:B------:R-:W-:-:S03]  /*09f0*/  @P2 LOP3.LUT R0, R0, R29, RZ, 0x3c, !PT ;  /* 0x0000001d00002212 */ /* 0x000fc600078e3cff */
[----:B------:R-:W4:Y:S01]  /*0a00*/  @P6 LDG.E R29, desc[UR6][R14.64+0x118] ;  /* 0x000118060e1d6981 */ /* 0x000f22000c1e1900 */
[----:B------:R-:W-:-:S03]  /*0a10*/  @P3 LOP3.LUT R0, R0, R19, RZ, 0x3c, !PT ;  /* 0x0000001300003212 */ /* 0x000fc600078e3cff */
[----:B------:R-:W4:Y:S01]  /*0a20*/  @P2 LDG.E R19, desc[UR6][R14.64+0xd4] ;  /* 0x0000d4060e132981 */ /* 0x000f22000c1e1900 */
[----:B------:R-:W-:-:S03]  /*0a30*/  @P4 LOP3.LUT R0, R0, R17, RZ, 0x3c, !PT ;  /* 0x0000001100004212 */ /* 0x000fc600078e3cff */
[----:B------:R-:W4:Y:S04]  /*0a40*/  @P5 LDG.E R17, desc[UR6][R14.64+0x108] ;  /* 0x000108060e115981 */ /* 0x000f28000c1e1900 */
[----:B------:R-:W4:Y:S01]  /*0a50*/  @P0 LDG.E R26, desc[UR6][R14.64+0x13c] ;  /* 0x00013c060e1a0981 */ /* 0x000f22000c1e1900 */
[----:B--2---:R-:W-:-:S03]  /*0a60*/  @P1 LOP3.LUT R5, R5, R18, RZ, 0x3c, !PT ;  /* 0x0000001205051212 */ /* 0x004fc600078e3cff */
[----:B------:R-:W2:Y:S01]  /*0a70*/  @P4 LDG.E R18, desc[UR6][R14.64+0x100] ;  /* 0x000100060e124981 */ /* 0x000ea2000c1e1900 */
[----:B---3--:R-:W-:Y:S02]  /*0a80*/  @P5 LOP3.LUT R0, R0, R21, RZ, 0x3c, !PT ;  /* 0x0000001500005212 */ /* 0x008fe400078e3cff */
[----:B------:R-:W-:Y:S01]  /*0a90*/  @P2 LOP3.LUT R5, R5, R22, RZ, 0x3c, !PT ;  /* 0x0000001605052212 */ /* 0x000fe200078e3cff */
[----:B------:R-:W3:Y:S01]  /*0aa0*/  @P3 LDG.E R21, desc[UR6][R14.64+0xe0] ;  /* 0x0000e0060e153981 */ /* 0x000ee2000c1e1900 */
[----:B----4-:R-:W-:-:S03]  /*0ab0*/  @P1 LOP3.LUT R4, R4, R23, RZ, 0x3c, !PT ;  /* 0x0000001704041212 */ /* 0x010fc600078e3cff */
[----:B------:R-:W4:Y:S04]  /*0ac0*/  @P3 LDG.E R22, desc[UR6][R14.64+0xec] ;  /* 0x0000ec060e163981 */ /* 0x000f28000c1e1900 */
[----:B------:R-:W2:Y:S01]  /*0ad0*/  @P3 LDG.E R23, desc[UR6][R14.64+0xe8] ;  /* 0x0000e8060e173981 */ /* 0x000ea2000c1e1900 */
[----:B------:R-:W-:-:S03]  /*0ae0*/  @P1 LOP3.LUT R2, R2, R25, RZ, 0x3c, !PT ;  /* 0x0000001902021212 */ /* 0x000fc600078e3cff */
[----:B------:R-:W2:Y:S01]  /*0af0*/  @P4 LDG.E R25, desc[UR6][R14.64+0xf4] ;  /* 0x0000f4060e194981 */ /* 0x000ea2000c1e1900 */
[----:B------:R-:W-:-:S03]  /*0b00*/  @P1 LOP3.LUT R3, R3, R20, RZ, 0x3c, !PT ;  /* 0x0000001403031212 */ /* 0x000fc600078e3cff */
[----:B------:R-:W2:Y:S01]  /*0b10*/  @P3 LDG.E R20, desc[UR6][R14.64+0xe4] ;  /* 0x0000e4060e143981 */ /* 0x000ea2000c1e1900 */
[----:B------:R-:W-:Y:S02]  /*0b20*/  @P2 LOP3.LUT R4, R4, R27, RZ, 0x3c, !PT ;  /* 0x0000001b04042212 */ /* 0x000fe400078e3cff */
[----:B------:R-:W-:Y:S01]  /*0b30*/  @P2 LOP3.LUT R3, R3, R16, RZ, 0x3c, !PT ;  /* 0x0000001003032212 */ /* 0x000fe200078e3cff */
[----:B------:R-:W2:Y:S04]  /*0b40*/  @P4 LDG.E R27, desc[UR6][R14.64+0xfc] ;  /* 0x0000fc060e1b4981 */ /* 0x000ea8000c1e1900 */
[----:B------:R-:W2:Y:S01]  /*0b50*/  @P5 LDG.E R16, desc[UR6][R14.64+0x10c] ;  /* 0x00010c060e105981 */ /* 0x000ea2000c1e1900 */
[----:B------:R-:W-:-:S03]  /*0b60*/  @P2 LOP3.LUT R2, R2, R19, RZ, 0x3c, !PT ;  /* 0x0000001302022212 */ /* 0x000fc600078e3cff */
[----:B------:R-:W2:Y:S01]  /*0b70*/  @P5 LDG.E R19, desc[UR6][R14.64+0x110] ;  /* 0x000110060e135981 */ /* 0x000ea2000c1e1900 */
[----:B------:R-:W-:-:S03]  /*0b80*/  @P6 LOP3.LUT R0, R0, R29, RZ, 0x3c, !PT ;  /* 0x0000001d00006212 */ /* 0x000fc600078e3cff */
[----:B------:R-:W2:Y:S01]  /*0b90*/  @P0 LDG.E R29, desc[UR6][R14.64+0x12c] ;  /* 0x00012c060e1d0981 */ /* 0x000ea2000c1e1900 */
[----:B---3--:R-:W-:-:S03]  /*0ba0*/  @P3 LOP3.LUT R4, R4, R21, RZ, 0x3c, !PT ;  /* 0x0000001504043212 */ /* 0x008fc600078e3cff */
[----:B------:R-:W3:Y:S01]  /*0bb0*/  @P6 LDG.E R21, desc[UR6][R14.64+0x11c] ;  /* 0x00011c060e156981 */ /* 0x000ee2000c1e1900 */
[----:B----4-:R-:W-:-:S03]  /*0bc0*/  @P3 LOP3.LUT R3, R3, R22, RZ, 0x3c, !PT ;  /* 0x0000001603033212 */ /* 0x010fc600078e3cff */
[----:B------:R-:W4:Y:S01]  /*0bd0*/  @P6 LDG.E R22, desc[UR6][R14.64+0x128] ;  /* 0x000128060e166981 */ /* 0x000f22000c1e1900 */
[----:B--2---:R-:W-:Y:S02]  /*0be0*/  @P3 LOP3.LUT R2, R2, R23, RZ, 0x3c, !PT ;  /* 0x0000001702023212 */ /* 0x004fe400078e3cff */
[----:B------:R-:W-:Y:S01]  /*0bf0*/  @P4 LOP3.LUT R3, R3, R18, RZ, 0x3c, !PT ;  /* 0x0000001203034212 */ /* 0x000fe200078e3cff */
[----:B------:R-:W2:Y:S01]  /*0c00*/  @P6 LDG.E R23, desc[UR6][R14.64+0x124] ;  /* 0x000124060e176981 */ /* 0x000ea2000c1e1900 */
[----:B------:R-:W-:-:S03]  /*0c10*/  @P4 LOP3.LUT R4, R4, R25, RZ, 0x3c, !PT ;  /* 0x0000001904044212 */ /* 0x000fc600078e3cff */
[----:B------:R-:W4:Y:S01]  /*0c20*/  @P6 LDG.E R18, desc[UR6][R14.64+0x120] ;  /* 0x000120060e126981 */ /* 0x000f22000c1e1900 */
[----:B------:R-:W-:-:S03]  /*0c30*/  @P3 LOP3.LUT R5, R5, R20, RZ, 0x3c, !PT ;  /* 0x0000001405053212 */ /* 0x000fc600078e3cff */
[----:B------:R-:W4:Y:S01]  /*0c40*/  @P5 LDG.E R20, desc[UR6][R14.64+0x114] ;  /* 0x000114060e145981 */ /* 0x000f22000c1e1900 */
[----:B------:R-:W-:Y:S02]  /*0c50*/  @P4 LOP3.LUT R5, R5, R24, RZ, 0x3c, !PT ;  /* 0x0000001805054212 */ /* 0x000fe400078e3cff */
[----:B------:R-:W-:Y:S01]  /*0c60*/  @P5 LOP3.LUT R4, R4, R17, RZ, 0x3c, !PT ;  /* 0x0000001104045212 */ /* 0x000fe200078e3cff */
[----:B------:R-:W4:Y:S04]  /*0c70*/  @P0 LDG.E R24, desc[UR6][R14.64+0x134] ;  /* 0x000134060e180981 */ /* 0x000f28000c1e1900 */
[----:B------:R-:W4:Y:S04]  /*0c80*/  @P0 LDG.E R17, desc[UR6][R14.64+0x130] ;  /* 0x000130060e110981 */ /* 0x000f28000c1e1900 */
[----:B------:R-:W4:Y:S01]  /*0c90*/  @P0 LDG.E R25, desc[UR6][R14.64+0x138] ;  /* 0x000138060e190981 */ /* 0x000f22000c1e1900 */
[----:B------:R-:W-:Y:S01]  /*0ca0*/  UIADD3 UR4, UPT, UPT, UR4, 0x10, URZ ;  /* 0x0000001004047890 */ /* 0x000fe2000fffe0ff */
[----:B------:R-:W-:-:S03]  /*0cb0*/  @P4 LOP3.LUT R2, R2, R27, RZ, 0x3c, !PT ;  /* 0x0000001b02024212 */ /* 0x000fc600078e3cff */
[----:B------:R-:W-:Y:S01]  /*0cc0*/  UISETP.NE.AND UP0, UPT, UR4, 0x20, UPT ;  /* 0x000000200400788c */ /* 0x000fe2000bf05270 */
[----:B------:R-:W-:Y:S02]  /*0cd0*/  @P5 LOP3.LUT R5, R5, R16, RZ, 0x3c, !PT ;  /* 0x0000001005055212 */ /* 0x000fe400078e3cff */
[----:B------:R-:W-:Y:S02]  /*0ce0*/  @P5 LOP3.LUT R2, R2, R19, RZ, 0x3c, !PT ;  /* 0x0000001302025212 */ /* 0x000fe400078e3cff */
[----:B------:R-:W-:Y:S02]  /*0cf0*/  @P0 LOP3.LUT R0, R0, R29, RZ, 0x3c, !PT ;  /* 0x0000001d00000212 */ /* 0x000fe400078e3cff */
[----:B---3--:R-:W-:Y:S02]  /*0d00*/  @P6 LOP3.LUT R4, R4, R21, RZ, 0x3c, !PT ;  /* 0x0000001504046212 */ /* 0x008fe400078e3cff */
[----:B--2---:R-:W-:Y:S02]  /*0d10*/  @P6 LOP3.LUT R2, R2, R23, RZ, 0x3c, !PT ;  /* 0x0000001702026212 */ /* 0x004fe400078e3cff */
[----:B----4-:R-:W-:-:S02]  /*0d20*/  @P6 LOP3.LUT R5, R5, R18, RZ, 0x3c, !PT ;  /* 0x0000001205056212 */ /* 0x010fc400078e3cff */
[----:B------:R-:W-:-:S04]  /*0d30*/  @P5 LOP3.LUT R3, R3, R20, RZ, 0x3c, !PT ;  /* 0x0000001403035212 */ /* 0x000fc800078e3cff */
[----:B------:R-:W-:Y:S02]  /*0d40*/  @P6 LOP3.LUT R3, R3, R22, RZ, 0x3c, !PT ;  /* 0x0000001603036212 */ /* 0x000fe400078e3cff */
[----:B------:R-:W-:Y:S02]  /*0d50*/  @P0 LOP3.LUT R5, R5, R24, RZ, 0x3c, !PT ;  /* 0x0000001805050212 */ /* 0x000fe400078e3cff */
[----:B------:R-:W-:Y:S02]  /*0d60*/  @P0 LOP3.LUT R4, R4, R17, RZ, 0x3c, !PT ;  /* 0x0000001104040212 */ /* 0x000fe400078e3cff */
[----:B------:R-:W-:Y:S02]  /*0d70*/  @P0 LOP3.LUT R3, R3, R26, RZ, 0x3c, !PT ;  /* 0x0000001a03030212 */ /* 0x000fe400078e3cff */
[----:B------:R-:W-:Y:S01]  /*0d80*/  @P0 LOP3.LUT R2, R2, R25, RZ, 0x3c, !PT ;  /* 0x0000001902020212 */ /* 0x000fe200078e3cff */
[----:B------:R-:W-:Y:S06]  /*0d90*/  BRA.U UP0, `(.L_x_34) ;  /* 0xfffffff500487547 */ /* 0x000fec000b83ffff */
[----:B------:R-:W-:-:S05]  /*0da0*/  VIADD R6, R6, 0x1 ;  /* 0x0000000106067836 */ /* 0x000fca0000000000 */
[----:B------:R-:W-:-:S13]  /*0db0*/  ISETP.NE.AND P0, PT, R6, 0x5, PT ;  /* 0x000000050600780c */ /* 0x000fda0003f05270 */
[----:B------:R-:W-:Y:S05]  /*0dc0*/  @P0 BRA `(.L_x_35) ;  /* 0xfffffff400300947 */ /* 0x000fea000383ffff */
[----:B------:R-:W-:Y:S01]  /*0dd0*/  LOP3.LUT R6, R7, 0x3, RZ, 0xc0, !PT ;  /* 0x0000000307067812 */ /* 0x000fe200078ec0ff */
[----:B------:R1:W-:Y:S03]  /*0de0*/  STL.64 [R1+0x8], R4 ;  /* 0x0000080401007387 */ /* 0x0003e60000100a00 */
[----:B------:R-:W-:Y:S01]  /*0df0*/  ISETP.NE.U32.AND P0, PT, R6, 0x1, PT ;  /* 0x000000010600780c */ /* 0x000fe20003f05070 */
[----:B------:R1:W-:Y:S03]  /*0e00*/  STL.64 [R1+0x10], R2 ;  /* 0x0000100201007387 */ /* 0x0003e60000100a00 */
[----:B------:R-:W-:Y:S01]  /*0e10*/  ISETP.NE.AND.EX P0, PT, RZ, RZ, PT, P0 ;  /* 0x000000ffff00720c */ /* 0x000fe20003f05300 */
[----:B------:R1:W-:-:S12]  /*0e20*/  STL [R1+0x4], R0 ;  /* 0x0000040001007387 */ /* 0x0003d80000100800 */
[----:B-1----:R-:W-:Y:S05]  /*0e30*/  @!P0 BRA `(.L_x_33) ;  /* 0x0000001400f88947 */ /* 0x002fea0003800000 */
[----:B------:R-:W-:Y:S01]  /*0e40*/  UMOV UR4, URZ ;  /* 0x000000ff00047c82 */ /* 0x000fe20008000000 */
[----:B------:R-:W-:Y:S01]  /*0e50*/  IMAD.MOV.U32 R0, RZ, RZ, RZ ;  /* 0x000000ffff007224 */ /* 0x000fe200078e00ff */
[----:B------:R-:W-:Y:S01]  /*0e60*/  CS2R R4, SRZ ;  /* 0x0000000000047805 */ /* 0x000fe2000001ff00 */
[----:B------:R-:W-:Y:S02]  /*0e70*/  IMAD.MOV.U32 R6, RZ, RZ, RZ ;  /* 0x000000ffff067224 */ /* 0x000fe400078e00ff */
[----:B------:R-:W-:Y:S02]  /*0e80*/  IMAD.MOV.U32 R2, RZ, RZ, RZ ;  /* 0x000000ffff027224 */ /* 0x000fe400078e00ff */
[----:B------:R-:W-:-:S07]  /*0e90*/  IMAD.U32 R3, RZ, RZ, UR4 ;  /* 0x00000004ff037e24 */ /* 0x000fce000f8e00ff */
.L_x_37:
[----:B------:R-:W-:-:S06]  /*0ea0*/  IMAD R13, R6, 0x4, R1 ;  /* 0x00000004060d7824 */ /* 0x000fcc00078e0201 */
[----:B------:R-:W5:Y:S01]  /*0eb0*/  LDL R13, [R13+0x4] ;  /* 0x000004000d0d7983 */ /* 0x000f620000100800 */
[----:B------:R-:W-:-:S05]  /*0ec0*/  UMOV UR4, URZ ;  /* 0x000000ff00047c82 */ /* 0x000fca0008000000 */
.L_x_36:
        /* <DEDUP_REMOVED lines=8> */
[----:B------:R-:W2:Y:S04]  /*0f50*/  @!P0 LDG.E R17, desc[UR6][R14.64] ;  /* 0x000000060e118981 */ /* 0x000ea8000c1e1900 */
        /* <DEDUP_REMOVED lines=171> */
[----:B------:R1:W-:Y:S03]  /*1a10*/  STL [R1+0x4], R0 ;  /* 0x0000040001007387 */ /* 0x0003e60000100800 */
[----:B------:R-:W-:Y:S01]  /*1a20*/  ISETP.NE.AND.EX P0, PT, RZ, RZ, PT, P0 ;  /* 0x000000ffff00720c */ /* 0x000fe20003f05300 */
[----:B------:R1:W-:-:S12]  /*1a30*/  STL.64 [R1+0x10], R2 ;  /* 0x0000100201007387 */ /* 0x0003d80000100a00 */
[----:B-1----:R-:W-:Y:S05]  /*1a40*/  @P0 BRA `(.L_x_33) ;  /* 0x0000000800f40947 */ /* 0x002fea0003800000 */
[----:B------:R-:W-:Y:S01]  /*1a50*/  UMOV UR4, URZ ;  /* 0x000000ff00047c82 */ /* 0x000fe20008000000 */
[----:B------:R-:W-:Y:S01]  /*1a60*/  IMAD.MOV.U32 R0, RZ, RZ, RZ ;  /* 0x000000ffff007224 */ /* 0x000fe200078e00ff */
[----:B------:R-:W-:Y:S01]  /*1a70*/  CS2R R4, SRZ ;  /* 0x0000000000047805 */ /* 0x000fe2000001ff00 */
[----:B------:R-:W-:Y:S02]  /*1a80*/  IMAD.MOV.U32 R6, RZ, RZ, RZ ;  /* 0x000000ffff067224 */ /* 0x000fe400078e00ff */
[----:B------:R-:W-:Y:S02]  /*1a90*/  IMAD.MOV.U32 R2, RZ, RZ, RZ ;  /* 0x000000ffff027224 */ /* 0x000fe400078e00ff */
[----:B------:R-:W-:-:S07]  /*1aa0*/  IMAD.U32 R3, RZ, RZ, UR4 ;  /* 0x00000004ff037e24 */ /* 0x000fce000f8e00ff */
.L_x_39:
[----:B------:R-:W-:-:S06]  /*1ab0*/  IMAD R13, R6, 0x4, R1 ;  /* 0x00000004060d7824 */ /* 0x000fcc00078e0201 */
[----:B------:R-:W5:Y:S01]  /*1ac0*/  LDL R13, [R13+0x4] ;  /* 0x000004000d0d7983 */ /* 0x000f620000100800 */
[----:B------:R-:W-:-:S05]  /*1ad0*/  UMOV UR4, URZ ;  /* 0x000000ff00047c82 */ /* 0x000fca0008000000 */
.L_x_38:
        /* <DEDUP_REMOVED lines=177> */
[----:B------:R1:W-:Y:S04]  /*25f0*/  STL.64 [R1+0x8], R4 ;  /* 0x0000080401007387 */ /* 0x0003e80000100a00 */
[----:B------:R1:W-:Y:S04]  /*2600*/  STL [R1+0x4], R0 ;  /* 0x0000040001007387 */ /* 0x0003e80000100800 */
[----:B------:R1:W-:Y:S02]  /*2610*/  STL.64 [R1+0x10], R2 ;  /* 0x0000100201007387 */ /* 0x0003e40000100a00 */
.L_x_33:
[----:B0-----:R-:W-:Y:S05]  /*2620*/  BSYNC.RECONVERGENT B1 ;  /* 0x0000000000017941 */ /* 0x001fea0003800200 */
.L_x_32:
[----:B------:R-:W-:Y:S01]  /*2630*/  ISETP.GT.U32.AND P0, PT, R7, 0x3, PT ;  /* 0x000000030700780c */ /* 0x000fe20003f04070 */
[----:B------:R-:W-:Y:S01]  /*2640*/  VIADD R11, R11, 0x1 ;  /* 0x000000010b0b7836 */ /* 0x000fe20000000000 */
[--C-:B------:R-:W-:Y:S02]  /*2650*/  SHF.R.U64 R7, R7, 0x2, R12.reuse ;  /* 0x0000000207077819 */ /* 0x100fe4000000120c */
[----:B------:R-:W-:Y:S02]  /*2660*/  ISETP.GT.U32.AND.EX P0, PT, R12, RZ, PT, P0 ;  /* 0x000000ff0c00720c */ /* 0x000fe40003f04100 */
[----:B------:R-:W-:-:S11]  /*2670*/  SHF.R.U32.HI R12, RZ, 0x2, R12 ;  /* 0x00000002ff0c7819 */ /* 0x000fd6000001160c */
[----:B------:R-:W-:Y:S05]  /*2680*/  @P0 BRA `(.L_x_40) ;  /* 0xffffffd800d40947 */ /* 0x000fea000383ffff */
.L_x_31:
[----:B0-----:R-:W-:Y:S05]  /*2690*/  BSYNC.RECONVERGENT B0 ;  /* 0x0000000000007941 */ /* 0x001fea0003800200 */
.L_x_30:
[----:B-1----:R-:W-:Y:S01]  /*26a0*/  SHF.R.U32.HI R5, RZ, 0x2, R0 ;  /* 0x00000002ff057819 */ /* 0x002fe20000011600 */
[----:B------:R-:W0:Y:S01]  /*26b0*/  LDC R7, c[0x0][0x38c] ;  /* 0x0000e300ff077b82 */ /* 0x000e220000000800 */
[----:B------:R-:W0:Y:S02]  /*26c0*/  LDCU UR4, c[0x0][0x390] ;  /* 0x00007200ff0477ac */ /* 0x000e240008000800 */
[----:B------:R-:W-:Y:S01]  /*26d0*/  LOP3.LUT R5, R5, R0, RZ, 0x3c, !PT ;  /* 0x0000000005057212 */ /* 0x000fe200078e3cff */
[----:B------:R-:W-:Y:S01]  /*26e0*/  IMAD.SHL.U32 R0, R3, 0x10, RZ ;  /* 0x0000001003007824 */ /* 0x000fe200078e00ff */
[----:B------:R-:W1:Y:S03]  /*26f0*/  LDCU.64 UR8, c[0x0][0x380] ;  /* 0x00007000ff0877ac */ /* 0x000e660008000a00 */
[----:B------:R-:W-:-:S05]  /*2700*/  IMAD.SHL.U32 R2, R5, 0x2, RZ ;  /* 0x0000000205027824 */ /* 0x000fca00078e00ff */
[----:B------:R-:W-:Y:S01]  /*2710*/  LOP3.LUT R0, R5, R2, R0, 0x96, !PT ;  /* 0x0000000205007212 */ /* 0x000fe200078e9600 */
[----:B------:R-:W-:-:S03]  /*2720*/  IMAD.MOV.U32 R5, RZ, RZ, 0x2f800000 ;  /* 0x2f800000ff057424 */ /* 0x000fc600078e00ff */
[----:B------:R-:W-:-:S05]  /*2730*/  LOP3.LUT R0, R0, R3, RZ, 0x3c, !PT ;  /* 0x0000000300007212 */ /* 0x000fca00078e3cff */
[----:B------:R-:W-:Y:S01]  /*2740*/  VIADD R0, R0, 0x160562f3 ;  /* 0x160562f300007836 */ /* 0x000fe20000000000 */
[----:B-1----:R-:W-:Y:S01]  /*2750*/  LEA R2, P0, R10, UR8, 0x2 ;  /* 0x000000080a027c11 */ /* 0x002fe2000f8010ff */
[----:B0-----:R-:W-:-:S03]  /*2760*/  FADD R3, -R7, UR4 ;  /* 0x0000000407037e21 */ /* 0x001fc60008000100 */
[----:B------:R-:W-:-:S05]  /*2770*/  I2FP.F32.U32 R0, R0 ;  /* 0x0000000000007245 */ /* 0x000fca0000201000 */
[----:B------:R-:W-:-:S04]  /*2780*/  FFMA R0, R0, R5, 1.1641532182693481445e-10 ;  /* 0x2f00000000007423 */ /* 0x000fc80000000005 */
[----:B------:R-:W-:Y:S01]  /*2790*/  FFMA R0, R0, R3, R7 ;  /* 0x0000000300007223 */ /* 0x000fe20000000007 */
[----:B------:R-:W-:-:S04]  /*27a0*/  SHF.R.S32.HI R3, RZ, 0x1f, R10 ;  /* 0x0000001fff037819 */ /* 0x000fc8000001140a */
[----:B------:R-:W-:Y:S01]  /*27b0*/  LEA.HI.X R3, R10, UR9, R3, 0x2, P0 ;  /* 0x000000090a037c11 */ /* 0x000fe200080f1403 */
[----:B------:R-:W0:Y:S02]  /*27c0*/  F2I.TRUNC.NTZ R0, R0 ;  /* 0x0000000000007305 */ /* 0x000e24000020f100 */
[----:B0-----:R-:W-:-:S05]  /*27d0*/  I2FP.F32.S32 R5, R0 ;  /* 0x0000000000057245 */ /* 0x001fca0000201400 */
[----:B------:R-:W-:Y:S01]  /*27e0*/  STG.E desc[UR6][R2.64], R5 ;  /* 0x0000000502007986 */ /* 0x000fe2000c101906 */
[----:B------:R-:W-:Y:S05]  /*27f0*/  EXIT ;  /* 0x000000000000794d */ /* 0x000fea0003800000 */
.L_x_41:
        /* <DEDUP_REMOVED lines=16> */
.L_x_45:


//--------------------- .nv.global.init           --------------------------
	.section	.nv.global.init,"aw",@progbits
	.align	4
.nv.global.init:
	.type		mrg32k3aM1SubSeq,@object
	.size		mrg32k3aM1SubSeq,(mrg32k3aM2SubSeq - mrg32k3aM1SubSeq)
mrg32k3aM1SubSeq:
        /*0000*/ 	.byte	0x0b, 0xcc, 0xee, 0x04, 0x73, 0x29, 0x8b, 0x6f, 0xf6, 0x53, 0x03, 0xf6, 0x23, 0xf6, 0xea, 0xda
        /* <DEDUP_REMOVED lines=125> */
	.type		mrg32k3aM2SubSeq,@object
	.size		mrg32k3aM2SubSeq,(mrg32k3aM1 - mrg32k3aM2SubSeq)
mrg32k3aM2SubSeq:
        /* <DEDUP_REMOVED lines=126> */
	.type		mrg32k3aM1,@object
	.size		mrg32k3aM1,(mrg32k3aM1Seq - mrg32k3aM1)
mrg32k3aM1:
        /* <DEDUP_REMOVED lines=144> */
	.type		mrg32k3aM1Seq,@object
	.size		mrg32k3aM1Seq,(mrg32k3aM2 - mrg32k3aM1Seq)
mrg32k3aM1Seq:
        /* <DEDUP_REMOVED lines=144> */
	.type		mrg32k3aM2,@object
	.size		mrg32k3aM2,(mrg32k3aM2Seq - mrg32k3aM2)
mrg32k3aM2:
        /* <DEDUP_REMOVED lines=144> */
	.type		mrg32k3aM2Seq,@object
	.size		mrg32k3aM2Seq,(precalc_xorwow_matrix - mrg32k3aM2Seq)
mrg32k3aM2Seq:
        /* <DEDUP_REMOVED lines=144> */
	.type		precalc_xorwow_matrix,@object
	.size		precalc_xorwow_matrix,(precalc_xorwow_offset_matrix - precalc_xorwow_matrix)
precalc_xorwow_matrix:
        /* <DEDUP_REMOVED lines=6400> */
	.type		precalc_xorwow_offset_matrix,@object
	.size		precalc_xorwow_offset_matrix,(.L_1 - precalc_xorwow_offset_matrix)
precalc_xorwow_offset_matrix:
        /* <DEDUP_REMOVED lines=6400> */
.L_1:


//--------------------- .nv.shared._Z13matmul_kernelIdEvPKT_S2_PS0_jj --------------------------
	.section	.nv.shared._Z13matmul_kernelIdEvPKT_S2_PS0_jj,"aw",@nobits
	.sectionflags	@""
	.align	16
	.zero		1024


//--------------------- .nv.shared.reserved.0     --------------------------
	.section	.nv.shared.reserved.0,"aw",@nobits
	.weak		__nv_reservedSMEM_offset_0_alias
	.size		__nv_reservedSMEM_offset_0_alias, 0, 64
	.other		__nv_reservedSMEM_offset_0_alias,@"STO_CUDA_RESERVED_SHARED STV_DEFAULT"
__nv_reservedSMEM_offset_0_alias:
	.zero		0
	.zero		64


//--------------------- .nv.shared._Z13matmul_kernelIfEvPKT_S2_PS0_jj --------------------------
	.section	.nv.shared._Z13matmul_kernelIfEvPKT_S2_PS0_jj,"aw",@nobits
	.sectionflags	@""
	.align	16
	.zero		1024


//--------------------- .nv.shared._Z13matmul_kernelIiEvPKT_S2_PS0_jj --------------------------
	.section	.nv.shared._Z13matmul_kernelIiEvPKT_S2_PS0_jj,"aw",@nobits
	.sectionflags	@""
	.align	16
	.zero		1024


//--------------------- .nv.shared._Z17GPU_fill_rand_intPfiff --------------------------
	.section	.nv.shared._Z17GPU_fill_rand_intPfiff,"aw",@nobits
	.sectionflags	@""
	.align	16
	.zero		1024


//--------------------- .nv.constant0._Z13matmul_kernelIdEvPKT_S2_PS0_jj --------------------------
	.section	.nv.constant0._Z13matmul_kernelIdEvPKT_S2_PS0_jj,"a",@progbits
	.sectionflags	@""
	.align	4
.nv.constant0._Z13matmul_kernelIdEvPKT_S2_PS0_jj:
	.zero		928


//--------------------- .nv.constant0._Z13matmul_kernelIfEvPKT_S2_PS0_jj --------------------------
	.section	.nv.constant0._Z13matmul_kernelIfEvPKT_S2_PS0_jj,"a",@progbits
	.sectionflags	@""
	.align	4
.nv.constant0._Z13matmul_kernelIfEvPKT_S2_PS0_jj:
	.zero		928


//--------------------- .nv.constant0._Z13matmul_kernelIiEvPKT_S2_PS0_jj --------------------------
	.section	.nv.constant0._Z13matmul_kernelIiEvPKT_S2_PS0_jj,"a",@progbits
	.sectionflags	@""
	.align	4
.nv.constant0._Z13matmul_kernelIiEvPKT_S2_PS0_jj:
	.zero		928


//--------------------- .nv.constant0._Z17GPU_fill_rand_intPfiff --------------------------
	.section	.nv.constant0._Z17GPU_fill_rand_intPfiff,"a",@progbits
	.sectionflags	@""
	.align	4
.nv.constant0._Z17GPU_fill_rand_intPfiff:
	.zero		916


//--------------------- SYMBOLS --------------------------

	.type		.nv.reservedSmem.offset0,@object
	.size		.nv.reservedSmem.offset0,0x4
	.type		.nv.reservedSmem.cap,@object
	.size		.nv.reservedSmem.cap,0x4
